	.target	sm_100a

	.elftype	@"ET_EXEC"


//--------------------- .note.nv.tkinfo           --------------------------
	.section	.note.nv.tkinfo,"",@"SHT_NOTE"
	.sectionflags	@"SHF_NOTE_NV_TKINFO"
	.tkinfo
        /*0018*/ 	.word	0x00000002
        /*0030*/ 	.string	""
        /*0030*/ 	.string	"ptxas"
        /*0030*/ 	.string	"Cuda compilation tools, release 13.0, V13.0.88"
        /*0030*/ 	.string	"Build cuda_13.0.r13.0/compiler.36424714_0"
        /*0030*/ 	.string	"-arch sm_100a -m 64 "



//--------------------- .note.nv.cuinfo           --------------------------
	.section	.note.nv.cuinfo,"",@"SHT_NOTE"
	.sectionflags	@"SHF_NOTE_NV_CUINFO"
        /*0018*/ 	.short	0x0002
        /*001a*/ 	.short	0x0064
        /*001c*/ 	.short	0x0082
	.zero		2


//--------------------- .nv.info                  --------------------------
	.section	.nv.info,"",@"SHT_CUDA_INFO"
	.align	4


	//----- nvinfo : EIATTR_REGCOUNT
	.align		4
        /*0000*/ 	.byte	0x04, 0x2f
        /*0002*/ 	.short	(.L_20 - .L_19)
	.align		4
.L_19:
        /*0004*/ 	.word	index@(_ZN7cutlass13device_kernelINS_4gemm6kernel13GemmUniversalIN4cute5tupleIJiiiiEEENS1_10collective13CollectiveMmaINS1_35MainloopSm100TmaUmmaWarpSpecializedILi4ELi2ELi2ENS5_IJNS4_1CILi1EEESB_SB_EEEEENS5_IJNSA_ILi128EEENSA_ILi192EEESE_EEEaNS5_IJlSB_lEEEaSH_NS4_8TiledMMAINS4_8MMA_AtomIJNS4_15SM100_MMA_S8_SSIaaiLi128ELi192ELNS4_4UMMA5MajorE0ELSM_0ELNSL_8SaturateE0EEEEEENS4_6LayoutISC_NS5_IJNSA_ILi0EEESR_SR_EEEEENS5_IJNS4_10UnderscoreESU_SU_EEEEENS4_13SM90_TMA_LOADENS4_14ComposedLayoutINS4_7SwizzleILi3ELi4ELi3EEENS4_18smem_ptr_flag_bitsILi8EEENSQ_INS5_IJNSA_ILi8EEESE_EEENS5_IJSE_SB_EEEEEEEvNS4_8identityESX_S17_vS18_EENS_8epilogue10collective18CollectiveEpilogueINS1A_23Sm100TmaWarpSpecializedILi3ELi2ELi64ELb0ELb0EEEJSG_NS5_IJNSQ_ISE_SB_EENSQ_INSA_ILi64EEESB_EEEEEaSH_aSH_NS1A_6fusion15FusionCallbacksIS1E_NS1J_17LinearCombinationIaiaiLNS_15FloatRoundStyleE2EEESG_S1I_JEEENS4_5SM1004TMEM4LOAD26SM100_TMEM_LOAD_32dp32b64xESX_NSY_INSZ_ILi2ELi4ELi3EEES12_NSQ_INS5_IJS13_S1G_EEENS5_IJS1G_SB_EEEEEEENS4_39AutoVectorizingCopyWithAssumedAlignmentILi128EEENS4_14SM90_TMA_STOREES1X_S1Z_S1Z_EEEvvEEEEvNT_6ParamsE)
        /*0008*/ 	.word	0x000000af


	//----- nvinfo : EIATTR_FRAME_SIZE
	.align		4
.L_20:
        /*000c*/ 	.byte	0x04, 0x11
        /*000e*/ 	.short	(.L_22 - .L_21)
	.align		4
.L_21:
        /*0010*/ 	.word	index@($__internal_2_$__cuda_sm10x_tcgen05_guardrail_trap_unallocated_columns_being_dealloced)
        /*0014*/ 	.word	0x00000000


	//----- nvinfo : EIATTR_FRAME_SIZE
	.align		4
.L_22:
        /*0018*/ 	.byte	0x04, 0x11
        /*001a*/ 	.short	(.L_24 - .L_23)
	.align		4
.L_23:
        /*001c*/ 	.word	index@($__internal_1_$__cuda_sm10x_tcgen05_guardrail_trap_phase_invalid_during_alloc)
        /*0020*/ 	.word	0x00000000


	//----- nvinfo : EIATTR_FRAME_SIZE
	.align		4
.L_24:
        /*0024*/ 	.byte	0x04, 0x11
        /*0026*/ 	.short	(.L_26 - .L_25)
	.align		4
.L_25:
        /*0028*/ 	.word	index@($__internal_0_$__cuda_sm10x_tcgen05_guardrail_trap_col_being_dealloced_not_returned_by_alloc)
        /*002c*/ 	.word	0x00000000


	//----- nvinfo : EIATTR_FRAME_SIZE
	.align		4
.L_26:
        /*0030*/ 	.byte	0x04, 0x11
        /*0032*/ 	.short	(.L_28 - .L_27)
	.align		4
.L_27:
        /*0034*/ 	.word	index@(_ZN7cutlass13device_kernelINS_4gemm6kernel13GemmUniversalIN4cute5tupleIJiiiiEEENS1_10collective13CollectiveMmaINS1_35MainloopSm100TmaUmmaWarpSpecializedILi4ELi2ELi2ENS5_IJNS4_1CILi1EEESB_SB_EEEEENS5_IJNSA_ILi128EEENSA_ILi192EEESE_EEEaNS5_IJlSB_lEEEaSH_NS4_8TiledMMAINS4_8MMA_AtomIJNS4_15SM100_MMA_S8_SSIaaiLi128ELi192ELNS4_4UMMA5MajorE0ELSM_0ELNSL_8SaturateE0EEEEEENS4_6LayoutISC_NS5_IJNSA_ILi0EEESR_SR_EEEEENS5_IJNS4_10UnderscoreESU_SU_EEEEENS4_13SM90_TMA_LOADENS4_14ComposedLayoutINS4_7SwizzleILi3ELi4ELi3EEENS4_18smem_ptr_flag_bitsILi8EEENSQ_INS5_IJNSA_ILi8EEESE_EEENS5_IJSE_SB_EEEEEEEvNS4_8identityESX_S17_vS18_EENS_8epilogue10collective18CollectiveEpilogueINS1A_23Sm100TmaWarpSpecializedILi3ELi2ELi64ELb0ELb0EEEJSG_NS5_IJNSQ_ISE_SB_EENSQ_INSA_ILi64EEESB_EEEEEaSH_aSH_NS1A_6fusion15FusionCallbacksIS1E_NS1J_17LinearCombinationIaiaiLNS_15FloatRoundStyleE2EEESG_S1I_JEEENS4_5SM1004TMEM4LOAD26SM100_TMEM_LOAD_32dp32b64xESX_NSY_INSZ_ILi2ELi4ELi3EEES12_NSQ_INS5_IJS13_S1G_EEENS5_IJS1G_SB_EEEEEEENS4_39AutoVectorizingCopyWithAssumedAlignmentILi128EEENS4_14SM90_TMA_STOREES1X_S1Z_S1Z_EEEvvEEEEvNT_6ParamsE)
        /*0038*/ 	.word	0x00000000


	//----- nvinfo : EIATTR_MIN_STACK_SIZE
	.align		4
.L_28:
        /*003c*/ 	.byte	0x04, 0x12
        /*003e*/ 	.short	(.L_30 - .L_29)
	.align		4
.L_29:
        /*0040*/ 	.word	index@(_ZN7cutlass13device_kernelINS_4gemm6kernel13GemmUniversalIN4cute5tupleIJiiiiEEENS1_10collective13CollectiveMmaINS1_35MainloopSm100TmaUmmaWarpSpecializedILi4ELi2ELi2ENS5_IJNS4_1CILi1EEESB_SB_EEEEENS5_IJNSA_ILi128EEENSA_ILi192EEESE_EEEaNS5_IJlSB_lEEEaSH_NS4_8TiledMMAINS4_8MMA_AtomIJNS4_15SM100_MMA_S8_SSIaaiLi128ELi192ELNS4_4UMMA5MajorE0ELSM_0ELNSL_8SaturateE0EEEEEENS4_6LayoutISC_NS5_IJNSA_ILi0EEESR_SR_EEEEENS5_IJNS4_10UnderscoreESU_SU_EEEEENS4_13SM90_TMA_LOADENS4_14ComposedLayoutINS4_7SwizzleILi3ELi4ELi3EEENS4_18smem_ptr_flag_bitsILi8EEENSQ_INS5_IJNSA_ILi8EEESE_EEENS5_IJSE_SB_EEEEEEEvNS4_8identityESX_S17_vS18_EENS_8epilogue10collective18CollectiveEpilogueINS1A_23Sm100TmaWarpSpecializedILi3ELi2ELi64ELb0ELb0EEEJSG_NS5_IJNSQ_ISE_SB_EENSQ_INSA_ILi64EEESB_EEEEEaSH_aSH_NS1A_6fusion15FusionCallbacksIS1E_NS1J_17LinearCombinationIaiaiLNS_15FloatRoundStyleE2EEESG_S1I_JEEENS4_5SM1004TMEM4LOAD26SM100_TMEM_LOAD_32dp32b64xESX_NSY_INSZ_ILi2ELi4ELi3EEES12_NSQ_INS5_IJS13_S1G_EEENS5_IJS1G_SB_EEEEEEENS4_39AutoVectorizingCopyWithAssumedAlignmentILi128EEENS4_14SM90_TMA_STOREES1X_S1Z_S1Z_EEEvvEEEEvNT_6ParamsE)
        /*0044*/ 	.word	0x00000000
.L_30:


//--------------------- .nv.compat                --------------------------
	.section	.nv.compat,"",@"SHT_CUDA_COMPAT_INFO"
	.align	4
        /*0000*/ 	.byte	0x02, 0x09, 0x01, 0x00, 0x02, 0x02, 0x03, 0x00, 0x02, 0x05, 0x06, 0x00, 0x03, 0x07, 0x01, 0x01
        /*0010*/ 	.byte	0x02, 0x03, 0x01, 0x00, 0x02, 0x06, 0x01, 0x00, 0x04, 0x0b, 0x08, 0x00, 0x01, 0x00, 0x00, 0x00
        /*0020*/ 	.byte	0x00, 0x00, 0x00, 0x00


//--------------------- .nv.info._ZN7cutlass13device_kernelINS_4gemm6kernel13GemmUniversalIN4cute5tupleIJiiiiEEENS1_10collective13CollectiveMmaINS1_35MainloopSm100TmaUmmaWarpSpecializedILi4ELi2ELi2ENS5_IJNS4_1CILi1EEESB_SB_EEEEENS5_IJNSA_ILi128EEENSA_ILi192EEESE_EEEaNS5_IJlSB_lEEEaSH_NS4_8TiledMMAINS4_8MMA_AtomIJNS4_15SM100_MMA_S8_SSIaaiLi128ELi192ELNS4_4UMMA5MajorE0ELSM_0ELNSL_8SaturateE0EEEEEENS4_6LayoutISC_NS5_IJNSA_ILi0EEESR_SR_EEEEENS5_IJNS4_10UnderscoreESU_SU_EEEEENS4_13SM90_TMA_LOADENS4_14ComposedLayoutINS4_7SwizzleILi3ELi4ELi3EEENS4_18smem_ptr_flag_bitsILi8EEENSQ_INS5_IJNSA_ILi8EEESE_EEENS5_IJSE_SB_EEEEEEEvNS4_8identityESX_S17_vS18_EENS_8epilogue10collective18CollectiveEpilogueINS1A_23Sm100TmaWarpSpecializedILi3ELi2ELi64ELb0ELb0EEEJSG_NS5_IJNSQ_ISE_SB_EENSQ_INSA_ILi64EEESB_EEEEEaSH_aSH_NS1A_6fusion15FusionCallbacksIS1E_NS1J_17LinearCombinationIaiaiLNS_15FloatRoundStyleE2EEESG_S1I_JEEENS4_5SM1004TMEM4LOAD26SM100_TMEM_LOAD_32dp32b64xESX_NSY_INSZ_ILi2ELi4ELi3EEES12_NSQ_INS5_IJS13_S1G_EEENS5_IJS1G_SB_EEEEEEENS4_39AutoVectorizingCopyWithAssumedAlignmentILi128EEENS4_14SM90_TMA_STOREES1X_S1Z_S1Z_EEEvvEEEEvNT_6ParamsE --------------------------
	.section	.nv.info._ZN7cutlass13device_kernelINS_4gemm6kernel13GemmUniversalIN4cute5tupleIJiiiiEEENS1_10collective13CollectiveMmaINS1_35MainloopSm100TmaUmmaWarpSpecializedILi4ELi2ELi2ENS5_IJNS4_1CILi1EEESB_SB_EEEEENS5_IJNSA_ILi128EEENSA_ILi192EEESE_EEEaNS5_IJlSB_lEEEaSH_NS4_8TiledMMAINS4_8MMA_AtomIJNS4_15SM100_MMA_S8_SSIaaiLi128ELi192ELNS4_4UMMA5MajorE0ELSM_0ELNSL_8SaturateE0EEEEEENS4_6LayoutISC_NS5_IJNSA_ILi0EEESR_SR_EEEEENS5_IJNS4_10UnderscoreESU_SU_EEEEENS4_13SM90_TMA_LOADENS4_14ComposedLayoutINS4_7SwizzleILi3ELi4ELi3EEENS4_18smem_ptr_flag_bitsILi8EEENSQ_INS5_IJNSA_ILi8EEESE_EEENS5_IJSE_SB_EEEEEEEvNS4_8identityESX_S17_vS18_EENS_8epilogue10collective18CollectiveEpilogueINS1A_23Sm100TmaWarpSpecializedILi3ELi2ELi64ELb0ELb0EEEJSG_NS5_IJNSQ_ISE_SB_EENSQ_INSA_ILi64EEESB_EEEEEaSH_aSH_NS1A_6fusion15FusionCallbacksIS1E_NS1J_17LinearCombinationIaiaiLNS_15FloatRoundStyleE2EEESG_S1I_JEEENS4_5SM1004TMEM4LOAD26SM100_TMEM_LOAD_32dp32b64xESX_NSY_INSZ_ILi2ELi4ELi3EEES12_NSQ_INS5_IJS13_S1G_EEENS5_IJS1G_SB_EEEEEEENS4_39AutoVectorizingCopyWithAssumedAlignmentILi128EEENS4_14SM90_TMA_STOREES1X_S1Z_S1Z_EEEvvEEEEvNT_6ParamsE,"",@"SHT_CUDA_INFO"
	.sectionflags	@""
	.align	4


	//----- nvinfo : EIATTR_CUDA_API_VERSION
	.align		4
        /*0000*/ 	.byte	0x04, 0x37
        /*0002*/ 	.short	(.L_32 - .L_31)
.L_31:
        /*0004*/ 	.word	0x00000082


	//----- nvinfo : EIATTR_KPARAM_INFO
	.align		4
.L_32:
        /*0008*/ 	.byte	0x04, 0x17
        /*000a*/ 	.short	(.L_34 - .L_33)
.L_33:
        /*000c*/ 	.word	0x00000000
        /*0010*/ 	.short	0x0000
        /*0012*/ 	.short	0x0000
        /*0014*/ 	.byte	0x00, 0xf0, 0x01, 0x20


	//----- nvinfo : EIATTR_AT_ENTRY_FRAGMENTS
	.align		4
.L_34:
        /*0018*/ 	.byte	0x04, 0x4f
        /*001a*/ 	.short	(.L_36 - .L_35)


	//   ....[0]....
.L_35:
        /*001c*/ 	.word	0x00000006


	//----- nvinfo : EIATTR_RESERVED_SMEM_USED
	.align		4
.L_36:
        /*0020*/ 	.byte	0x01, 0x41
	.zero		2


	//----- nvinfo : EIATTR_SPARSE_MMA_MASK
	.align		4
        /*0024*/ 	.byte	0x03, 0x50
        /*0026*/ 	.short	0x0000


	//----- nvinfo : EIATTR_TCGEN05_1CTA_USED
	.align		4
        /*0028*/ 	.byte	0x01, 0x51
	.zero		2


	//----- nvinfo : EIATTR_MAXREG_COUNT
	.align		4
        /*002c*/ 	.byte	0x03, 0x1b
        /*002e*/ 	.short	0x00ff


	//----- nvinfo : EIATTR_NUM_BARRIERS
	.align		4
        /*0030*/ 	.byte	0x02, 0x4c
        /*0032*/ 	.byte	0x07
	.zero		1


	//----- nvinfo : EIATTR_EXTERNS
	.align		4
        /*0034*/ 	.byte	0x04, 0x0f
        /*0036*/ 	.short	(.L_38 - .L_37)


	//   ....[0]....
	.align		4
.L_37:
        /*0038*/ 	.word	index@(__assertfail)


	//----- nvinfo : EIATTR_MERCURY_ISA_VERSION
	.align		4
.L_38:
        /*003c*/ 	.byte	0x03, 0x5f
        /*003e*/ 	.short	0x0101


	//----- nvinfo : EIATTR_INT_WARP_WIDE_INSTR_OFFSETS
	.align		4
        /*0040*/ 	.byte	0x04, 0x31
        /*0042*/ 	.short	(.L_40 - .L_39)


	//   ....[0]....
.L_39:
        /*0044*/ 	.word	0x00001d80


	//   ....[1]....
        /*0048*/ 	.word	0x000036b0


	//   ....[2]....
        /*004c*/ 	.word	0x000036d0


	//   ....[3]....
        /*0050*/ 	.word	0x00003700


	//   ....[4]....
        /*0054*/ 	.word	0x00004030


	//   ....[5]....
        /*0058*/ 	.word	0x000040a0


	//   ....[6]....
        /*005c*/ 	.word	0x000041a0


	//   ....[7]....
        /*0060*/ 	.word	0x00004230


	//   ....[8]....
        /*0064*/ 	.word	0x00004410


	//   ....[9]....
        /*0068*/ 	.word	0x00004570


	//----- nvinfo : EIATTR_COOP_GROUP_MASK_REGIDS
	.align		4
.L_40:
        /*006c*/ 	.byte	0x04, 0x29
        /*006e*/ 	.short	(.L_42 - .L_41)


	//   ....[0]....
.L_41:
        /*0070*/ 	.word	0xffffffff


	//   ....[1]....
        /*0074*/ 	.word	0xffffffff


	//   ....[2]....
        /*0078*/ 	.word	0xffffffff


	//   ....[3]....
        /*007c*/ 	.word	0xffffffff


	//   ....[4]....
        /*0080*/ 	.word	0xffffffff


	//   ....[5]....
        /*0084*/ 	.word	0xffffffff


	//   ....[6]....
        /*0088*/ 	.word	0xffffffff


	//   ....[7]....
        /*008c*/ 	.word	0xffffffff


	//   ....[8]....
        /*0090*/ 	.word	0xffffffff


	//   ....[9]....
        /*0094*/ 	.word	0xffffffff


	//   ....[10]....
        /*0098*/ 	.word	0xffffffff


	//   ....[11]....
        /*009c*/ 	.word	0xffffffff


	//   ....[12]....
        /*00a0*/ 	.word	0xffffffff


	//----- nvinfo : EIATTR_COOP_GROUP_INSTR_OFFSETS
	.align		4
.L_42:
        /*00a4*/ 	.byte	0x04, 0x28
        /*00a6*/ 	.short	(.L_44 - .L_43)


	//   ....[0]....
.L_43:
        /*00a8*/ 	.word	0x00000090


	//   ....[1]....
        /*00ac*/ 	.word	0x000004d0


	//   ....[2]....
        /*00b0*/ 	.word	0x00000640


	//   ....[3]....
        /*00b4*/ 	.word	0x000007c0


	//   ....[4]....
        /*00b8*/ 	.word	0x000008c0


	//   ....[5]....
        /*00bc*/ 	.word	0x00000a30


	//   ....[6]....
        /*00c0*/ 	.word	0x00000b90


	//   ....[7]....
        /*00c4*/ 	.word	0x00001c60


	//   ....[8]....
        /*00c8*/ 	.word	0x00002a40


	//   ....[9]....
        /*00cc*/ 	.word	0x00002c50


	//   ....[10]....
        /*00d0*/ 	.word	0x00002c80


	//   ....[11]....
        /*00d4*/ 	.word	0x00003590


	//   ....[12]....
        /*00d8*/ 	.word	0x000037c0


	//----- nvinfo : EIATTR_VRC_CTA_INIT_COUNT
	.align		4
.L_44:
        /*00dc*/ 	.byte	0x02, 0x4a
        /*00de*/ 	.byte	0x80
	.zero		1


	//----- nvinfo : EIATTR_SYSCALL_OFFSETS
	.align		4
        /*00e0*/ 	.byte	0x04, 0x46
        /*00e2*/ 	.short	(.L_46 - .L_45)


	//   ....[0]....
.L_45:
        /*00e4*/ 	.word	0x00004fc0


	//   ....[1]....
        /*00e8*/ 	.word	0x000050e0


	//   ....[2]....
        /*00ec*/ 	.word	0x00005930


	//   ....[3]....
        /*00f0*/ 	.word	0x00006fc0


	//   ....[4]....
        /*00f4*/ 	.word	0x00008650


	//----- nvinfo : EIATTR_MBARRIER_INSTR_OFFSETS
	.align		4
.L_46:
        /*00f8*/ 	.byte	0x04, 0x39
        /*00fa*/ 	.short	(.L_48 - .L_47)


	//   ....[0]....
.L_47:
        /*00fc*/ 	.word	0x000005b0
        /*0100*/ 	.word	0x000000ff
        /*0104*/ 	.word	0x00000000
        /*0108*/ 	.short	0x0100
        /*010a*/ 	.byte	0x05
	.zero		1


	//   ....[1]....
        /*010c*/ 	.word	0x000005c0
        /*0110*/ 	.word	0x000000ff
        /*0114*/ 	.word	0x00000020
        /*0118*/ 	.short	0x0100
        /*011a*/ 	.byte	0x05
	.zero		1


	//   ....[2]....
        /*011c*/ 	.word	0x000005d0
        /*0120*/ 	.word	0x000000ff
        /*0124*/ 	.word	0x00000008
        /*0128*/ 	.short	0x0100
        /*012a*/ 	.byte	0x05
	.zero		1


	//   ....[3]....
        /*012c*/ 	.word	0x000005e0
        /*0130*/ 	.word	0x000000ff
        /*0134*/ 	.word	0x00000028
        /*0138*/ 	.short	0x0100
        /*013a*/ 	.byte	0x05
	.zero		1


	//   ....[4]....
        /*013c*/ 	.word	0x000005f0
        /*0140*/ 	.word	0x000000ff
        /*0144*/ 	.word	0x00000010
        /*0148*/ 	.short	0x0100
        /*014a*/ 	.byte	0x05
	.zero		1


	//   ....[5]....
        /*014c*/ 	.word	0x00000600
        /*0150*/ 	.word	0x000000ff
        /*0154*/ 	.word	0x00000030
        /*0158*/ 	.short	0x0100
        /*015a*/ 	.byte	0x05
	.zero		1


	//   ....[6]....
        /*015c*/ 	.word	0x00000610
        /*0160*/ 	.word	0x000000ff
        /*0164*/ 	.word	0x00000018
        /*0168*/ 	.short	0x0100
        /*016a*/ 	.byte	0x05
	.zero		1


	//   ....[7]....
        /*016c*/ 	.word	0x00000620
        /*0170*/ 	.word	0x000000ff
        /*0174*/ 	.word	0x00000038
        /*0178*/ 	.short	0x0100
        /*017a*/ 	.byte	0x05
	.zero		1


	//   ....[8]....
        /*017c*/ 	.word	0x00000750
        /*0180*/ 	.word	0x000000ff
        /*0184*/ 	.word	0x00000040
        /*0188*/ 	.short	0x0100
        /*018a*/ 	.byte	0x07
	.zero		1


	//   ....[9]....
        /*018c*/ 	.word	0x00000760
        /*0190*/ 	.word	0x000000ff
        /*0194*/ 	.word	0x00000058
        /*0198*/ 	.short	0x0100
        /*019a*/ 	.byte	0x07
	.zero		1


	//   ....[10]....
        /*019c*/ 	.word	0x00000770
        /*01a0*/ 	.word	0x000000ff
        /*01a4*/ 	.word	0x00000048
        /*01a8*/ 	.short	0x0100
        /*01aa*/ 	.byte	0x07
	.zero		1


	//   ....[11]....
        /*01ac*/ 	.word	0x00000780
        /*01b0*/ 	.word	0x000000ff
        /*01b4*/ 	.word	0x00000060
        /*01b8*/ 	.short	0x0100
        /*01ba*/ 	.byte	0x07
	.zero		1


	//   ....[12]....
        /*01bc*/ 	.word	0x00000790
        /*01c0*/ 	.word	0x000000ff
        /*01c4*/ 	.word	0x00000050
        /*01c8*/ 	.short	0x0100
        /*01ca*/ 	.byte	0x07
	.zero		1


	//   ....[13]....
        /*01cc*/ 	.word	0x000007a0
        /*01d0*/ 	.word	0x000000ff
        /*01d4*/ 	.word	0x00000068
        /*01d8*/ 	.short	0x0100
        /*01da*/ 	.byte	0x07
	.zero		1


	//   ....[14]....
        /*01dc*/ 	.word	0x00000890
        /*01e0*/ 	.word	0x000000ff
        /*01e4*/ 	.word	0x00000070
        /*01e8*/ 	.short	0x0100
        /*01ea*/ 	.byte	0x05
	.zero		1


	//   ....[15]....
        /*01ec*/ 	.word	0x000008a0
        /*01f0*/ 	.word	0x000000ff
        /*01f4*/ 	.word	0x00000078
        /*01f8*/ 	.short	0x0100
        /*01fa*/ 	.byte	0x05
	.zero		1


	//   ....[16]....
        /*01fc*/ 	.word	0x000009e0
        /*0200*/ 	.word	0x000000ff
        /*0204*/ 	.word	0x00000080
        /*0208*/ 	.short	0x0100
        /*020a*/ 	.byte	0x05
	.zero		1


	//   ....[17]....
        /*020c*/ 	.word	0x000009f0
        /*0210*/ 	.word	0x000000ff
        /*0214*/ 	.word	0x00000090
        /*0218*/ 	.short	0x0100
        /*021a*/ 	.byte	0x05
	.zero		1


	//   ....[18]....
        /*021c*/ 	.word	0x00000a00
        /*0220*/ 	.word	0x000000ff
        /*0224*/ 	.word	0x00000088
        /*0228*/ 	.short	0x0100
        /*022a*/ 	.byte	0x05
	.zero		1


	//   ....[19]....
        /*022c*/ 	.word	0x00000a10
        /*0230*/ 	.word	0x000000ff
        /*0234*/ 	.word	0x00000098
        /*0238*/ 	.short	0x0100
        /*023a*/ 	.byte	0x05
	.zero		1


	//   ....[20]....
        /*023c*/ 	.word	0x00000b40
        /*0240*/ 	.word	0x000000ff
        /*0244*/ 	.word	0x000000a0
        /*0248*/ 	.short	0x0100
        /*024a*/ 	.byte	0x07
	.zero		1


	//   ....[21]....
        /*024c*/ 	.word	0x00000b50
        /*0250*/ 	.word	0x000000ff
        /*0254*/ 	.word	0x000000b0
        /*0258*/ 	.short	0x0100
        /*025a*/ 	.byte	0x07
	.zero		1


	//   ....[22]....
        /*025c*/ 	.word	0x00000b60
        /*0260*/ 	.word	0x000000ff
        /*0264*/ 	.word	0x000000a8
        /*0268*/ 	.short	0x0100
        /*026a*/ 	.byte	0x07
	.zero		1


	//   ....[23]....
        /*026c*/ 	.word	0x00000b70
        /*0270*/ 	.word	0x000000ff
        /*0274*/ 	.word	0x000000b8
        /*0278*/ 	.short	0x0100
        /*027a*/ 	.byte	0x07
	.zero		1


	//   ....[24]....
        /*027c*/ 	.word	0x00000c60
        /*0280*/ 	.word	0x000000ff
        /*0284*/ 	.word	0x000000c0
        /*0288*/ 	.short	0x0100
        /*028a*/ 	.byte	0x05
	.zero		1


	//   ....[25]....
        /*028c*/ 	.word	0x00000c70
        /*0290*/ 	.word	0x000000ff
        /*0294*/ 	.word	0x000000d0
        /*0298*/ 	.short	0x0100
        /*029a*/ 	.byte	0x05
	.zero		1


	//   ....[26]....
        /*029c*/ 	.word	0x00000c80
        /*02a0*/ 	.word	0x000000ff
        /*02a4*/ 	.word	0x000000c8
        /*02a8*/ 	.short	0x0100
        /*02aa*/ 	.byte	0x05
	.zero		1


	//   ....[27]....
        /*02ac*/ 	.word	0x00000c90
        /*02b0*/ 	.word	0x000000ff
        /*02b4*/ 	.word	0x000000d8
        /*02b8*/ 	.short	0x0100
        /*02ba*/ 	.byte	0x05
	.zero		1


	//   ....[28]....
        /*02bc*/ 	.word	0x00001560
        /*02c0*/ 	.word	0x00000003
        /*02c4*/ 	.word	0x000000d0
        /*02c8*/ 	.short	0x010a
        /*02ca*/ 	.byte	0xff
	.zero		1


	//   ....[29]....
        /*02cc*/ 	.word	0x00001590
        /*02d0*/ 	.word	0x00000003
        /*02d4*/ 	.word	0x000000c0
        /*02d8*/ 	.short	0x0101
        /*02da*/ 	.byte	0xff
	.zero		1


	//   ....[30]....
        /*02dc*/ 	.word	0x00001660
        /*02e0*/ 	.word	0x000000ff
        /*02e4*/ 	.word	0x00000020
        /*02e8*/ 	.short	0x010a
        /*02ea*/ 	.byte	0x05
	.zero		1


	//   ....[31]....
        /*02ec*/ 	.word	0x00001700
        /*02f0*/ 	.word	0x000000ff
        /*02f4*/ 	.word	0x00000020
        /*02f8*/ 	.short	0x010a
        /*02fa*/ 	.byte	0x21
	.zero		1


	//   ....[32]....
        /*02fc*/ 	.word	0x00001850
        /*0300*/ 	.word	0x000000ff
        /*0304*/ 	.word	0x00000020
        /*0308*/ 	.short	0x010a
        /*030a*/ 	.byte	0x08
	.zero		1


	//   ....[33]....
        /*030c*/ 	.word	0x00001960
        /*0310*/ 	.word	0x000000ff
        /*0314*/ 	.word	0x00000078
        /*0318*/ 	.short	0x0101
        /*031a*/ 	.byte	0x04
	.zero		1


	//   ....[34]....
        /*031c*/ 	.word	0x00001980
        /*0320*/ 	.word	0x000000ff
        /*0324*/ 	.word	0x00000020
        /*0328*/ 	.short	0x010a
        /*032a*/ 	.byte	0x05
	.zero		1


	//   ....[35]....
        /*032c*/ 	.word	0x00001a00
        /*0330*/ 	.word	0x000000ff
        /*0334*/ 	.word	0x00000020
        /*0338*/ 	.short	0x010a
        /*033a*/ 	.byte	0x11
	.zero		1


	//   ....[36]....
        /*033c*/ 	.word	0x00001b50
        /*0340*/ 	.word	0x000000ff
        /*0344*/ 	.word	0x00000020
        /*0348*/ 	.short	0x010a
        /*034a*/ 	.byte	0x08
	.zero		1


	//   ....[37]....
        /*034c*/ 	.word	0x00001c90
        /*0350*/ 	.word	0x00000002
        /*0354*/ 	.word	0x00000080
        /*0358*/ 	.short	0x010a
        /*035a*/ 	.byte	0xff
	.zero		1


	//   ....[38]....
        /*035c*/ 	.word	0x00001d50
        /*0360*/ 	.word	0x00000002
        /*0364*/ 	.word	0x00000000
        /*0368*/ 	.short	0x0101
        /*036a*/ 	.byte	0xff
	.zero		1


	//   ....[39]....
        /*036c*/ 	.word	0x000022b0
        /*0370*/ 	.word	0x000000ff
        /*0374*/ 	.word	0x00000000
        /*0378*/ 	.short	0x010a
        /*037a*/ 	.byte	0x05
	.zero		1


	//   ....[40]....
        /*037c*/ 	.word	0x00002340
        /*0380*/ 	.word	0x000000ff
        /*0384*/ 	.word	0x00000000
        /*0388*/ 	.short	0x010a
        /*038a*/ 	.byte	0x05
	.zero		1


	//   ....[41]....
        /*038c*/ 	.word	0x000023d0
        /*0390*/ 	.word	0x000000ff
        /*0394*/ 	.word	0x00000000
        /*0398*/ 	.short	0x010a
        /*039a*/ 	.byte	0x05
	.zero		1


	//   ....[42]....
        /*039c*/ 	.word	0x00002470
        /*03a0*/ 	.word	0x00000000
        /*03a4*/ 	.word	0x00000000
        /*03a8*/ 	.short	0x010a
        /*03aa*/ 	.byte	0xff
	.zero		1


	//   ....[43]....
        /*03ac*/ 	.word	0x00002590
        /*03b0*/ 	.word	0x00000000
        /*03b4*/ 	.word	0x000000c0
        /*03b8*/ 	.short	0x010a
        /*03ba*/ 	.byte	0xff
	.zero		1


	//   ....[44]....
        /*03bc*/ 	.word	0x000025f0
        /*03c0*/ 	.word	0x00000004
        /*03c4*/ 	.word	0x00000000
        /*03c8*/ 	.short	0x0101
        /*03ca*/ 	.byte	0xff
	.zero		1


	//   ....[45]....
        /*03cc*/ 	.word	0x00002610
        /*03d0*/ 	.word	0x000000ff
        /*03d4*/ 	.word	0x00000090
        /*03d8*/ 	.short	0x010a
        /*03da*/ 	.byte	0x05
	.zero		1


	//   ....[46]....
        /*03dc*/ 	.word	0x00002730
        /*03e0*/ 	.word	0x00000000
        /*03e4*/ 	.word	0x00000080
        /*03e8*/ 	.short	0x010a
        /*03ea*/ 	.byte	0xff
	.zero		1


	//   ....[47]....
        /*03ec*/ 	.word	0x00002840
        /*03f0*/ 	.word	0x00000000
        /*03f4*/ 	.word	0x00000000
        /*03f8*/ 	.short	0x0101
        /*03fa*/ 	.byte	0xff
	.zero		1


	//   ....[48]....
        /*03fc*/ 	.word	0x000028d0
        /*0400*/ 	.word	0x000000ff
        /*0404*/ 	.word	0x00000090
        /*0408*/ 	.short	0x0106
        /*040a*/ 	.byte	0x05
	.zero		1


	//   ....[49]....
        /*040c*/ 	.word	0x000028f0
        /*0410*/ 	.word	0x000000ff
        /*0414*/ 	.word	0x00000090
        /*0418*/ 	.short	0x010a
        /*041a*/ 	.byte	0x05
	.zero		1


	//   ....[50]....
        /*041c*/ 	.word	0x00002980
        /*0420*/ 	.word	0x000000ff
        /*0424*/ 	.word	0x00000090
        /*0428*/ 	.short	0x0106
        /*042a*/ 	.byte	0x04
	.zero		1


	//   ....[51]....
        /*042c*/ 	.word	0x000029c0
        /*0430*/ 	.word	0x00000000
        /*0434*/ 	.word	0x00000090
        /*0438*/ 	.short	0x010a
        /*043a*/ 	.byte	0xff
	.zero		1


	//   ....[52]....
        /*043c*/ 	.word	0x00002f00
        /*0440*/ 	.word	0x00000000
        /*0444*/ 	.word	0x00000080
        /*0448*/ 	.short	0x010a
        /*044a*/ 	.byte	0xff
	.zero		1


	//   ....[53]....
        /*044c*/ 	.word	0x00003010
        /*0450*/ 	.word	0x00000003
        /*0454*/ 	.word	0x00000000
        /*0458*/ 	.short	0x0101
        /*045a*/ 	.byte	0xff
	.zero		1


	//   ....[54]....
        /*045c*/ 	.word	0x00003020
        /*0460*/ 	.word	0x000000ff
        /*0464*/ 	.word	0x00000000
        /*0468*/ 	.short	0x010a
        /*046a*/ 	.byte	0x05
	.zero		1


	//   ....[55]....
        /*046c*/ 	.word	0x00003040
        /*0470*/ 	.word	0x000000ff
        /*0474*/ 	.word	0x000000b0
        /*0478*/ 	.short	0x010a
        /*047a*/ 	.byte	0x0e
	.zero		1


	//   ....[56]....
        /*047c*/ 	.word	0x00003110
        /*0480*/ 	.word	0x000000ff
        /*0484*/ 	.word	0x00000000
        /*0488*/ 	.short	0x010a
        /*048a*/ 	.byte	0x07
	.zero		1


	//   ....[57]....
        /*048c*/ 	.word	0x00003240
        /*0490*/ 	.word	0x000000ff
        /*0494*/ 	.word	0x00000000
        /*0498*/ 	.short	0x010a
        /*049a*/ 	.byte	0x13
	.zero		1


	//   ....[58]....
        /*049c*/ 	.word	0x000034e0
        /*04a0*/ 	.word	0x000000ff
        /*04a4*/ 	.word	0x00000000
        /*04a8*/ 	.short	0x010a
        /*04aa*/ 	.byte	0x05
	.zero		1


	//   ....[59]....
        /*04ac*/ 	.word	0x00003570
        /*04b0*/ 	.word	0x000000ff
        /*04b4*/ 	.word	0x00000000
        /*04b8*/ 	.short	0x010a
        /*04ba*/ 	.byte	0x06
	.zero		1


	//   ....[60]....
        /*04bc*/ 	.word	0x000039e0
        /*04c0*/ 	.word	0x00000000
        /*04c4*/ 	.word	0x00000080
        /*04c8*/ 	.short	0x010a
        /*04ca*/ 	.byte	0xff
	.zero		1


	//   ....[61]....
        /*04cc*/ 	.word	0x00003aa0
        /*04d0*/ 	.word	0x00000000
        /*04d4*/ 	.word	0x00000000
        /*04d8*/ 	.short	0x0101
        /*04da*/ 	.byte	0xff
	.zero		1


	//   ....[62]....
        /*04dc*/ 	.word	0x00003dc0
        /*04e0*/ 	.word	0x000000ff
        /*04e4*/ 	.word	0x00000078
        /*04e8*/ 	.short	0x010a
        /*04ea*/ 	.byte	0x07
	.zero		1


	//   ....[63]....
        /*04ec*/ 	.word	0x00003fb0
        /*04f0*/ 	.word	0x000000ff
        /*04f4*/ 	.word	0x00000058
        /*04f8*/ 	.short	0x010a
        /*04fa*/ 	.byte	0x07
	.zero		1


	//   ....[64]....
        /*04fc*/ 	.word	0x00004140
        /*0500*/ 	.word	0x000000ff
        /*0504*/ 	.word	0x00000040
        /*0508*/ 	.short	0x010b
        /*050a*/ 	.byte	0x07
	.zero		1


	//   ....[65]....
        /*050c*/ 	.word	0x00004150
        /*0510*/ 	.word	0x000000ff
        /*0514*/ 	.word	0x00000000
        /*0518*/ 	.short	0x0101
        /*051a*/ 	.byte	0x08
	.zero		1


	//   ....[66]....
        /*051c*/ 	.word	0x00004160
        /*0520*/ 	.word	0x000000ff
        /*0524*/ 	.word	0x00000060
        /*0528*/ 	.short	0x010a
        /*052a*/ 	.byte	0x07
	.zero		1


	//   ....[67]....
        /*052c*/ 	.word	0x00004300
        /*0530*/ 	.word	0x000000ff
        /*0534*/ 	.word	0x00000048
        /*0538*/ 	.short	0x010b
        /*053a*/ 	.byte	0x07
	.zero		1


	//   ....[68]....
        /*053c*/ 	.word	0x00004370
        /*0540*/ 	.word	0x000000ff
        /*0544*/ 	.word	0x00000000
        /*0548*/ 	.short	0x0101
        /*054a*/ 	.byte	0x08
	.zero		1


	//   ....[69]....
        /*054c*/ 	.word	0x000043a0
        /*0550*/ 	.word	0x000000ff
        /*0554*/ 	.word	0x00000068
        /*0558*/ 	.short	0x010a
        /*055a*/ 	.byte	0x07
	.zero		1


	//   ....[70]....
        /*055c*/ 	.word	0x000045b0
        /*0560*/ 	.word	0x000000ff
        /*0564*/ 	.word	0x00000050
        /*0568*/ 	.short	0x010b
        /*056a*/ 	.byte	0x07
	.zero		1


	//   ....[71]....
        /*056c*/ 	.word	0x000045d0
        /*0570*/ 	.word	0x000000ff
        /*0574*/ 	.word	0x00000000
        /*0578*/ 	.short	0x0101
        /*057a*/ 	.byte	0x0d
	.zero		1


	//   ....[72]....
        /*057c*/ 	.word	0x00004600
        /*0580*/ 	.word	0x000000ff
        /*0584*/ 	.word	0x00000058
        /*0588*/ 	.short	0x010a
        /*058a*/ 	.byte	0x07
	.zero		1


	//   ....[73]....
        /*058c*/ 	.word	0x00004620
        /*0590*/ 	.word	0x000000ff
        /*0594*/ 	.word	0x00000060
        /*0598*/ 	.short	0x010a
        /*059a*/ 	.byte	0x07
	.zero		1


	//   ....[74]....
        /*059c*/ 	.word	0x00004660
        /*05a0*/ 	.word	0x00000000
        /*05a4*/ 	.word	0x00000068
        /*05a8*/ 	.short	0x010a
        /*05aa*/ 	.byte	0xff
	.zero		1


	//   ....[75]....
        /*05ac*/ 	.word	0x00004990
        /*05b0*/ 	.word	0x00000000
        /*05b4*/ 	.word	0x00000080
        /*05b8*/ 	.short	0x010a
        /*05ba*/ 	.byte	0xff
	.zero		1


	//   ....[76]....
        /*05bc*/ 	.word	0x00004aa0
        /*05c0*/ 	.word	0x00000000
        /*05c4*/ 	.word	0x00000000
        /*05c8*/ 	.short	0x0101
        /*05ca*/ 	.byte	0xff
	.zero		1


	//   ....[77]....
        /*05cc*/ 	.word	0x000054d0
        /*05d0*/ 	.word	0x00000003
        /*05d4*/ 	.word	0x00000040
        /*05d8*/ 	.short	0x010a
        /*05da*/ 	.byte	0xff
	.zero		1


	//   ....[78]....
        /*05dc*/ 	.word	0x00005510
        /*05e0*/ 	.word	0x00000070
        /*05e4*/ 	.word	0x000000a0
        /*05e8*/ 	.short	0x010a
        /*05ea*/ 	.byte	0xff
	.zero		1


	//   ....[79]....
        /*05ec*/ 	.word	0x00005650
        /*05f0*/ 	.word	0x00000003
        /*05f4*/ 	.word	0x00000040
        /*05f8*/ 	.short	0x010a
        /*05fa*/ 	.byte	0xff
	.zero		1


	//   ....[80]....
        /*05fc*/ 	.word	0x000057b0
        /*0600*/ 	.word	0x00000000
        /*0604*/ 	.word	0x00000000
        /*0608*/ 	.short	0x0101
        /*060a*/ 	.byte	0xff
	.zero		1


	//   ....[81]....
        /*060c*/ 	.word	0x00005810
        /*0610*/ 	.word	0x00000070
        /*0614*/ 	.word	0x000000a0
        /*0618*/ 	.short	0x010a
        /*061a*/ 	.byte	0xff
	.zero		1


	//   ....[82]....
        /*061c*/ 	.word	0x00006c20
        /*0620*/ 	.word	0x00000006
        /*0624*/ 	.word	0x00000040
        /*0628*/ 	.short	0x010a
        /*062a*/ 	.byte	0xff
	.zero		1


	//   ....[83]....
        /*062c*/ 	.word	0x00006d00
        /*0630*/ 	.word	0x00000006
        /*0634*/ 	.word	0x00000040
        /*0638*/ 	.short	0x010a
        /*063a*/ 	.byte	0xff
	.zero		1


	//   ....[84]....
        /*063c*/ 	.word	0x00006e40
        /*0640*/ 	.word	0x00000005
        /*0644*/ 	.word	0x00000000
        /*0648*/ 	.short	0x0101
        /*064a*/ 	.byte	0xff
	.zero		1


	//   ....[85]....
        /*064c*/ 	.word	0x000082b0
        /*0650*/ 	.word	0x00000003
        /*0654*/ 	.word	0x00000040
        /*0658*/ 	.short	0x010a
        /*065a*/ 	.byte	0xff
	.zero		1


	//   ....[86]....
        /*065c*/ 	.word	0x00008390
        /*0660*/ 	.word	0x00000003
        /*0664*/ 	.word	0x00000040
        /*0668*/ 	.short	0x010a
        /*066a*/ 	.byte	0xff
	.zero		1


	//   ....[87]....
        /*066c*/ 	.word	0x000084d0
        /*0670*/ 	.word	0x00000003
        /*0674*/ 	.word	0x00000000
        /*0678*/ 	.short	0x0101
        /*067a*/ 	.byte	0xff
	.zero		1


	//   ....[88]....
        /*067c*/ 	.word	0x000088e0
        /*0680*/ 	.word	0x000000ff
        /*0684*/ 	.word	0x00000000
        /*0688*/ 	.short	0x0101
        /*068a*/ 	.byte	0x05
	.zero		1


	//   ....[89]....
        /*068c*/ 	.word	0x00009b10
        /*0690*/ 	.word	0x00000003
        /*0694*/ 	.word	0x000000d0
        /*0698*/ 	.short	0x010a
        /*069a*/ 	.byte	0xff
	.zero		1


	//   ....[90]....
        /*069c*/ 	.word	0x00009b70
        /*06a0*/ 	.word	0x00000002
        /*06a4*/ 	.word	0x00000020
        /*06a8*/ 	.short	0x010a
        /*06aa*/ 	.byte	0xff
	.zero		1


	//   ....[91]....
        /*06ac*/ 	.word	0x00009bd0
        /*06b0*/ 	.word	0x00000002
        /*06b4*/ 	.word	0x00000020
        /*06b8*/ 	.short	0x010a
        /*06ba*/ 	.byte	0xff
	.zero		1


	//   ....[92]....
        /*06bc*/ 	.word	0x00009c20
        /*06c0*/ 	.word	0x00000002
        /*06c4*/ 	.word	0x00000080
        /*06c8*/ 	.short	0x010a
        /*06ca*/ 	.byte	0xff
	.zero		1


	//   ....[93]....
        /*06cc*/ 	.word	0x00009c80
        /*06d0*/ 	.word	0x00000000
        /*06d4*/ 	.word	0x00000000
        /*06d8*/ 	.short	0x010a
        /*06da*/ 	.byte	0xff
	.zero		1


	//   ....[94]....
        /*06dc*/ 	.word	0x00009ce0
        /*06e0*/ 	.word	0x00000000
        /*06e4*/ 	.word	0x00000000
        /*06e8*/ 	.short	0x010a
        /*06ea*/ 	.byte	0xff
	.zero		1


	//   ....[95]....
        /*06ec*/ 	.word	0x00009d40
        /*06f0*/ 	.word	0x00000000
        /*06f4*/ 	.word	0x00000000
        /*06f8*/ 	.short	0x010a
        /*06fa*/ 	.byte	0xff
	.zero		1


	//   ....[96]....
        /*06fc*/ 	.word	0x00009d90
        /*0700*/ 	.word	0x00000000
        /*0704*/ 	.word	0x000000c0
        /*0708*/ 	.short	0x010a
        /*070a*/ 	.byte	0xff
	.zero		1


	//   ....[97]....
        /*070c*/ 	.word	0x00009df0
        /*0710*/ 	.word	0x00000000
        /*0714*/ 	.word	0x00000090
        /*0718*/ 	.short	0x010a
        /*071a*/ 	.byte	0xff
	.zero		1


	//   ....[98]....
        /*071c*/ 	.word	0x00009e40
        /*0720*/ 	.word	0x00000000
        /*0724*/ 	.word	0x00000080
        /*0728*/ 	.short	0x010a
        /*072a*/ 	.byte	0xff
	.zero		1


	//   ....[99]....
        /*072c*/ 	.word	0x00009ea0
        /*0730*/ 	.word	0x00000000
        /*0734*/ 	.word	0x00000090
        /*0738*/ 	.short	0x010a
        /*073a*/ 	.byte	0xff
	.zero		1


	//   ....[100]....
        /*073c*/ 	.word	0x00009ef0
        /*0740*/ 	.word	0x00000000
        /*0744*/ 	.word	0x00000080
        /*0748*/ 	.short	0x010a
        /*074a*/ 	.byte	0xff
	.zero		1


	//   ....[101]....
        /*074c*/ 	.word	0x00009f50
        /*0750*/ 	.word	0x00000003
        /*0754*/ 	.word	0x000000b0
        /*0758*/ 	.short	0x010a
        /*075a*/ 	.byte	0xff
	.zero		1


	//   ....[102]....
        /*075c*/ 	.word	0x00009fb0
        /*0760*/ 	.word	0x00000000
        /*0764*/ 	.word	0x00000000
        /*0768*/ 	.short	0x010a
        /*076a*/ 	.byte	0xff
	.zero		1


	//   ....[103]....
        /*076c*/ 	.word	0x0000a010
        /*0770*/ 	.word	0x00000000
        /*0774*/ 	.word	0x00000000
        /*0778*/ 	.short	0x010a
        /*077a*/ 	.byte	0xff
	.zero		1


	//   ....[104]....
        /*077c*/ 	.word	0x0000a070
        /*0780*/ 	.word	0x00000000
        /*0784*/ 	.word	0x00000000
        /*0788*/ 	.short	0x010a
        /*078a*/ 	.byte	0xff
	.zero		1


	//   ....[105]....
        /*078c*/ 	.word	0x0000a0c0
        /*0790*/ 	.word	0x00000000
        /*0794*/ 	.word	0x00000080
        /*0798*/ 	.short	0x010a
        /*079a*/ 	.byte	0xff
	.zero		1


	//   ....[106]....
        /*079c*/ 	.word	0x0000a120
        /*07a0*/ 	.word	0x00000000
        /*07a4*/ 	.word	0x00000078
        /*07a8*/ 	.short	0x010a
        /*07aa*/ 	.byte	0xff
	.zero		1


	//   ....[107]....
        /*07ac*/ 	.word	0x0000a180
        /*07b0*/ 	.word	0x00000003
        /*07b4*/ 	.word	0x00000058
        /*07b8*/ 	.short	0x010a
        /*07ba*/ 	.byte	0xff
	.zero		1


	//   ....[108]....
        /*07bc*/ 	.word	0x0000a1e0
        /*07c0*/ 	.word	0x00000003
        /*07c4*/ 	.word	0x00000060
        /*07c8*/ 	.short	0x010a
        /*07ca*/ 	.byte	0xff
	.zero		1


	//   ....[109]....
        /*07cc*/ 	.word	0x0000a240
        /*07d0*/ 	.word	0x00000003
        /*07d4*/ 	.word	0x00000068
        /*07d8*/ 	.short	0x010a
        /*07da*/ 	.byte	0xff
	.zero		1


	//   ....[110]....
        /*07dc*/ 	.word	0x0000a2a0
        /*07e0*/ 	.word	0x00000000
        /*07e4*/ 	.word	0x00000058
        /*07e8*/ 	.short	0x010a
        /*07ea*/ 	.byte	0xff
	.zero		1


	//   ....[111]....
        /*07ec*/ 	.word	0x0000a300
        /*07f0*/ 	.word	0x00000000
        /*07f4*/ 	.word	0x00000060
        /*07f8*/ 	.short	0x010a
        /*07fa*/ 	.byte	0xff
	.zero		1


	//   ....[112]....
        /*07fc*/ 	.word	0x0000a350
        /*0800*/ 	.word	0x00000000
        /*0804*/ 	.word	0x00000080
        /*0808*/ 	.short	0x010a
        /*080a*/ 	.byte	0xff
	.zero		1


	//   ....[113]....
        /*080c*/ 	.word	0x0000a3a0
        /*0810*/ 	.word	0x00000003
        /*0814*/ 	.word	0x00000040
        /*0818*/ 	.short	0x010a
        /*081a*/ 	.byte	0xff
	.zero		1


	//   ....[114]....
        /*081c*/ 	.word	0x0000a3f0
        /*0820*/ 	.word	0x00000070
        /*0824*/ 	.word	0x000000a0
        /*0828*/ 	.short	0x010a
        /*082a*/ 	.byte	0xff
	.zero		1


	//   ....[115]....
        /*082c*/ 	.word	0x0000a440
        /*0830*/ 	.word	0x00000006
        /*0834*/ 	.word	0x00000040
        /*0838*/ 	.short	0x010a
        /*083a*/ 	.byte	0xff
	.zero		1


	//   ....[116]....
        /*083c*/ 	.word	0x0000a490
        /*0840*/ 	.word	0x00000003
        /*0844*/ 	.word	0x00000040
        /*0848*/ 	.short	0x010a
        /*084a*/ 	.byte	0xff
	.zero		1


	//----- nvinfo : EIATTR_NUM_MBARRIERS
	.align		4
.L_48:
        /*084c*/ 	.byte	0x03, 0x38
        /*084e*/ 	.short	0x001c


	//----- nvinfo : EIATTR_EXIT_INSTR_OFFSETS
	.align		4
        /*0850*/ 	.byte	0x04, 0x1c
        /*0852*/ 	.short	(.L_50 - .L_49)


	//   ....[0]....
.L_49:
        /*0854*/ 	.word	0x000024a0


	//   ....[1]....
        /*0858*/ 	.word	0x00002990


	//   ....[2]....
        /*085c*/ 	.word	0x000029f0


	//   ....[3]....
        /*0860*/ 	.word	0x000037d0


	//   ....[4]....
        /*0864*/ 	.word	0x00004690


	//   ....[5]....
        /*0868*/ 	.word	0x000046d0


	//   ....[6]....
        /*086c*/ 	.word	0x00009b00


	//----- nvinfo : EIATTR_MAX_THREADS
	.align		4
.L_50:
        /*0870*/ 	.byte	0x04, 0x05
        /*0872*/ 	.short	(.L_52 - .L_51)
.L_51:
        /*0874*/ 	.word	0x00000100
        /*0878*/ 	.word	0x00000001
        /*087c*/ 	.word	0x00000001


	//----- nvinfo : EIATTR_CRS_STACK_SIZE
	.align		4
.L_52:
        /*0880*/ 	.byte	0x04, 0x1e
        /*0882*/ 	.short	(.L_54 - .L_53)
.L_53:
        /*0884*/ 	.word	0x00000000


	//----- nvinfo : EIATTR_CBANK_PARAM_SIZE
	.align		4
.L_54:
        /*0888*/ 	.byte	0x03, 0x19
        /*088a*/ 	.short	0x0800


	//----- nvinfo : EIATTR_PARAM_CBANK
	.align		4
        /*088c*/ 	.byte	0x04, 0x0a
        /*088e*/ 	.short	(.L_56 - .L_55)
	.align		4
.L_55:
        /*0890*/ 	.word	index@(.nv.constant0._ZN7cutlass13device_kernelINS_4gemm6kernel13GemmUniversalIN4cute5tupleIJiiiiEEENS1_10collective13CollectiveMmaINS1_35MainloopSm100TmaUmmaWarpSpecializedILi4ELi2ELi2ENS5_IJNS4_1CILi1EEESB_SB_EEEEENS5_IJNSA_ILi128EEENSA_ILi192EEESE_EEEaNS5_IJlSB_lEEEaSH_NS4_8TiledMMAINS4_8MMA_AtomIJNS4_15SM100_MMA_S8_SSIaaiLi128ELi192ELNS4_4UMMA5MajorE0ELSM_0ELNSL_8SaturateE0EEEEEENS4_6LayoutISC_NS5_IJNSA_ILi0EEESR_SR_EEEEENS5_IJNS4_10UnderscoreESU_SU_EEEEENS4_13SM90_TMA_LOADENS4_14ComposedLayoutINS4_7SwizzleILi3ELi4ELi3EEENS4_18smem_ptr_flag_bitsILi8EEENSQ_INS5_IJNSA_ILi8EEESE_EEENS5_IJSE_SB_EEEEEEEvNS4_8identityESX_S17_vS18_EENS_8epilogue10collective18CollectiveEpilogueINS1A_23Sm100TmaWarpSpecializedILi3ELi2ELi64ELb0ELb0EEEJSG_NS5_IJNSQ_ISE_SB_EENSQ_INSA_ILi64EEESB_EEEEEaSH_aSH_NS1A_6fusion15FusionCallbacksIS1E_NS1J_17LinearCombinationIaiaiLNS_15FloatRoundStyleE2EEESG_S1I_JEEENS4_5SM1004TMEM4LOAD26SM100_TMEM_LOAD_32dp32b64xESX_NSY_INSZ_ILi2ELi4ELi3EEES12_NSQ_INS5_IJS13_S1G_EEENS5_IJS1G_SB_EEEEEEENS4_39AutoVectorizingCopyWithAssumedAlignmentILi128EEENS4_14SM90_TMA_STOREES1X_S1Z_S1Z_EEEvvEEEEvNT_6ParamsE)
        /*0894*/ 	.short	0x0380
        /*0896*/ 	.short	0x0800


	//----- nvinfo : EIATTR_SW_WAR
	.align		4
.L_56:
        /*0898*/ 	.byte	0x04, 0x36
        /*089a*/ 	.short	(.L_58 - .L_57)
.L_57:
        /*089c*/ 	.word	0x00000008
.L_58:


//--------------------- .nv.callgraph             --------------------------
	.section	.nv.callgraph,"",@"SHT_CUDA_CALLGRAPH"
	.align	4
	.sectionentsize	8
	.align		4
        /*0000*/ 	.word	0x00000000
	.align		4
        /*0004*/ 	.word	0xffffffff
	.align		4
        /*0008*/ 	.word	index@(_ZN7cutlass13device_kernelINS_4gemm6kernel13GemmUniversalIN4cute5tupleIJiiiiEEENS1_10collective13CollectiveMmaINS1_35MainloopSm100TmaUmmaWarpSpecializedILi4ELi2ELi2ENS5_IJNS4_1CILi1EEESB_SB_EEEEENS5_IJNSA_ILi128EEENSA_ILi192EEESE_EEEaNS5_IJlSB_lEEEaSH_NS4_8TiledMMAINS4_8MMA_AtomIJNS4_15SM100_MMA_S8_SSIaaiLi128ELi192ELNS4_4UMMA5MajorE0ELSM_0ELNSL_8SaturateE0EEEEEENS4_6LayoutISC_NS5_IJNSA_ILi0EEESR_SR_EEEEENS5_IJNS4_10UnderscoreESU_SU_EEEEENS4_13SM90_TMA_LOADENS4_14ComposedLayoutINS4_7SwizzleILi3ELi4ELi3EEENS4_18smem_ptr_flag_bitsILi8EEENSQ_INS5_IJNSA_ILi8EEESE_EEENS5_IJSE_SB_EEEEEEEvNS4_8identityESX_S17_vS18_EENS_8epilogue10collective18CollectiveEpilogueINS1A_23Sm100TmaWarpSpecializedILi3ELi2ELi64ELb0ELb0EEEJSG_NS5_IJNSQ_ISE_SB_EENSQ_INSA_ILi64EEESB_EEEEEaSH_aSH_NS1A_6fusion15FusionCallbacksIS1E_NS1J_17LinearCombinationIaiaiLNS_15FloatRoundStyleE2EEESG_S1I_JEEENS4_5SM1004TMEM4LOAD26SM100_TMEM_LOAD_32dp32b64xESX_NSY_INSZ_ILi2ELi4ELi3EEES12_NSQ_INS5_IJS13_S1G_EEENS5_IJS1G_SB_EEEEEEENS4_39AutoVectorizingCopyWithAssumedAlignmentILi128EEENS4_14SM90_TMA_STOREES1X_S1Z_S1Z_EEEvvEEEEvNT_6ParamsE)
	.align		4
        /*000c*/ 	.word	index@(__assertfail)
	.align		4
        /*0010*/ 	.word	0x00000000
	.align		4
        /*0014*/ 	.word	0xfffffffe
	.align		4
        /*0018*/ 	.word	0x00000000
	.align		4
        /*001c*/ 	.word	0xfffffffd
	.align		4
        /*0020*/ 	.word	0x00000000
	.align		4
        /*0024*/ 	.word	0xfffffffc


//--------------------- .nv.constant4             --------------------------
	.section	.nv.constant4,"a",@progbits
	.align	8
	.align		8
.nv.constant4:
        /*0000*/ 	.dword	__assertfail
	.align		8
        /*0008*/ 	.dword	__unnamed_1
	.align		8
        /*0010*/ 	.dword	__unnamed_2
	.align		8
        /*0018*/ 	.dword	__unnamed_3
	.align		8
        /*0020*/ 	.dword	_ZN40_INTERNAL_5a141de4_4_k_cu_7538f7fc_256574cuda3std3__45__cpo5beginE
	.align		8
        /*0028*/ 	.dword	_ZN40_INTERNAL_5a141de4_4_k_cu_7538f7fc_256574cuda3std3__45__cpo3endE
	.align		8
        /*0030*/ 	.dword	_ZN40_INTERNAL_5a141de4_4_k_cu_7538f7fc_256574cuda3std3__45__cpo6cbeginE
	.align		8
        /*0038*/ 	.dword	_ZN40_INTERNAL_5a141de4_4_k_cu_7538f7fc_256574cuda3std3__45__cpo4cendE
	.align		8
        /*0040*/ 	.dword	_ZN40_INTERNAL_5a141de4_4_k_cu_7538f7fc_256574cuda3std3__442_GLOBAL__N__5a141de4_4_k_cu_7538f7fc_256576ignoreE
	.align		8
        /*0048*/ 	.dword	_ZN40_INTERNAL_5a141de4_4_k_cu_7538f7fc_256574cuda3std3__419piecewise_constructE
	.align		8
        /*0050*/ 	.dword	_ZN40_INTERNAL_5a141de4_4_k_cu_7538f7fc_256574cuda3std3__48in_placeE
	.align		8
        /*0058*/ 	.dword	_ZN40_INTERNAL_5a141de4_4_k_cu_7538f7fc_256574cuda3std6ranges3__45__cpo4swapE
	.align		8
        /*0060*/ 	.dword	_ZN40_INTERNAL_5a141de4_4_k_cu_7538f7fc_256574cuda3std6ranges3__45__cpo9iter_moveE
	.align		8
        /*0068*/ 	.dword	_ZN40_INTERNAL_5a141de4_4_k_cu_7538f7fc_256574cute7productE
	.align		8
        /*0070*/ 	.dword	_ZN40_INTERNAL_5a141de4_4_k_cu_7538f7fc_256574cute1_E
	.align		8
        /*0078*/ 	.dword	$str$25
	.align		8
        /*0080*/ 	.dword	$str$26
	.align		8
        /*0088*/ 	.dword	$str$27
	.align		8
        /*0090*/ 	.dword	$str$28


//--------------------- .text._ZN7cutlass13device_kernelINS_4gemm6kernel13GemmUniversalIN4cute5tupleIJiiiiEEENS1_10collective13CollectiveMmaINS1_35MainloopSm100TmaUmmaWarpSpecializedILi4ELi2ELi2ENS5_IJNS4_1CILi1EEESB_SB_EEEEENS5_IJNSA_ILi128EEENSA_ILi192EEESE_EEEaNS5_IJlSB_lEEEaSH_NS4_8TiledMMAINS4_8MMA_AtomIJNS4_15SM100_MMA_S8_SSIaaiLi128ELi192ELNS4_4UMMA5MajorE0ELSM_0ELNSL_8SaturateE0EEEEEENS4_6LayoutISC_NS5_IJNSA_ILi0EEESR_SR_EEEEENS5_IJNS4_10UnderscoreESU_SU_EEEEENS4_13SM90_TMA_LOADENS4_14ComposedLayoutINS4_7SwizzleILi3ELi4ELi3EEENS4_18smem_ptr_flag_bitsILi8EEENSQ_INS5_IJNSA_ILi8EEESE_EEENS5_IJSE_SB_EEEEEEEvNS4_8identityESX_S17_vS18_EENS_8epilogue10collective18CollectiveEpilogueINS1A_23Sm100TmaWarpSpecializedILi3ELi2ELi64ELb0ELb0EEEJSG_NS5_IJNSQ_ISE_SB_EENSQ_INSA_ILi64EEESB_EEEEEaSH_aSH_NS1A_6fusion15FusionCallbacksIS1E_NS1J_17LinearCombinationIaiaiLNS_15FloatRoundStyleE2EEESG_S1I_JEEENS4_5SM1004TMEM4LOAD26SM100_TMEM_LOAD_32dp32b64xESX_NSY_INSZ_ILi2ELi4ELi3EEES12_NSQ_INS5_IJS13_S1G_EEENS5_IJS1G_SB_EEEEEEENS4_39AutoVectorizingCopyWithAssumedAlignmentILi128EEENS4_14SM90_TMA_STOREES1X_S1Z_S1Z_EEEvvEEEEvNT_6ParamsE --------------------------
	.section	.text._ZN7cutlass13device_kernelINS_4gemm6kernel13GemmUniversalIN4cute5tupleIJiiiiEEENS1_10collective13CollectiveMmaINS1_35MainloopSm100TmaUmmaWarpSpecializedILi4ELi2ELi2ENS5_IJNS4_1CILi1EEESB_SB_EEEEENS5_IJNSA_ILi128EEENSA_ILi192EEESE_EEEaNS5_IJlSB_lEEEaSH_NS4_8TiledMMAINS4_8MMA_AtomIJNS4_15SM100_MMA_S8_SSIaaiLi128ELi192ELNS4_4UMMA5MajorE0ELSM_0ELNSL_8SaturateE0EEEEEENS4_6LayoutISC_NS5_IJNSA_ILi0EEESR_SR_EEEEENS5_IJNS4_10UnderscoreESU_SU_EEEEENS4_13SM90_TMA_LOADENS4_14ComposedLayoutINS4_7SwizzleILi3ELi4ELi3EEENS4_18smem_ptr_flag_bitsILi8EEENSQ_INS5_IJNSA_ILi8EEESE_EEENS5_IJSE_SB_EEEEEEEvNS4_8identityESX_S17_vS18_EENS_8epilogue10collective18CollectiveEpilogueINS1A_23Sm100TmaWarpSpecializedILi3ELi2ELi64ELb0ELb0EEEJSG_NS5_IJNSQ_ISE_SB_EENSQ_INSA_ILi64EEESB_EEEEEaSH_aSH_NS1A_6fusion15FusionCallbacksIS1E_NS1J_17LinearCombinationIaiaiLNS_15FloatRoundStyleE2EEESG_S1I_JEEENS4_5SM1004TMEM4LOAD26SM100_TMEM_LOAD_32dp32b64xESX_NSY_INSZ_ILi2ELi4ELi3EEES12_NSQ_INS5_IJS13_S1G_EEENS5_IJS1G_SB_EEEEEEENS4_39AutoVectorizingCopyWithAssumedAlignmentILi128EEENS4_14SM90_TMA_STOREES1X_S1Z_S1Z_EEEvvEEEEvNT_6ParamsE,"ax",@progbits
	.align	128
.text._ZN7cutlass13device_kernelINS_4gemm6kernel13GemmUniversalIN4cute5tupleIJiiiiEEENS1_10collective13CollectiveMmaINS1_35MainloopSm100TmaUmmaWarpSpecializedILi4ELi2ELi2ENS5_IJNS4_1CILi1EEESB_SB_EEEEENS5_IJNSA_ILi128EEENSA_ILi192EEESE_EEEaNS5_IJlSB_lEEEaSH_NS4_8TiledMMAINS4_8MMA_AtomIJNS4_15SM100_MMA_S8_SSIaaiLi128ELi192ELNS4_4UMMA5MajorE0ELSM_0ELNSL_8SaturateE0EEEEEENS4_6LayoutISC_NS5_IJNSA_ILi0EEESR_SR_EEEEENS5_IJNS4_10UnderscoreESU_SU_EEEEENS4_13SM90_TMA_LOADENS4_14ComposedLayoutINS4_7SwizzleILi3ELi4ELi3EEENS4_18smem_ptr_flag_bitsILi8EEENSQ_INS5_IJNSA_ILi8EEESE_EEENS5_IJSE_SB_EEEEEEEvNS4_8identityESX_S17_vS18_EENS_8epilogue10collective18CollectiveEpilogueINS1A_23Sm100TmaWarpSpecializedILi3ELi2ELi64ELb0ELb0EEEJSG_NS5_IJNSQ_ISE_SB_EENSQ_INSA_ILi64EEESB_EEEEEaSH_aSH_NS1A_6fusion15FusionCallbacksIS1E_NS1J_17LinearCombinationIaiaiLNS_15FloatRoundStyleE2EEESG_S1I_JEEENS4_5SM1004TMEM4LOAD26SM100_TMEM_LOAD_32dp32b64xESX_NSY_INSZ_ILi2ELi4ELi3EEES12_NSQ_INS5_IJS13_S1G_EEENS5_IJS1G_SB_EEEEEEENS4_39AutoVectorizingCopyWithAssumedAlignmentILi128EEENS4_14SM90_TMA_STOREES1X_S1Z_S1Z_EEEvvEEEEvNT_6ParamsE:
        .type           _ZN7cutlass13device_kernelINS_4gemm6kernel13GemmUniversalIN4cute5tupleIJiiiiEEENS1_10collective13CollectiveMmaINS1_35MainloopSm100TmaUmmaWarpSpecializedILi4ELi2ELi2ENS5_IJNS4_1CILi1EEESB_SB_EEEEENS5_IJNSA_ILi128EEENSA_ILi192EEESE_EEEaNS5_IJlSB_lEEEaSH_NS4_8TiledMMAINS4_8MMA_AtomIJNS4_15SM100_MMA_S8_SSIaaiLi128ELi192ELNS4_4UMMA5MajorE0ELSM_0ELNSL_8SaturateE0EEEEEENS4_6LayoutISC_NS5_IJNSA_ILi0EEESR_SR_EEEEENS5_IJNS4_10UnderscoreESU_SU_EEEEENS4_13SM90_TMA_LOADENS4_14ComposedLayoutINS4_7SwizzleILi3ELi4ELi3EEENS4_18smem_ptr_flag_bitsILi8EEENSQ_INS5_IJNSA_ILi8EEESE_EEENS5_IJSE_SB_EEEEEEEvNS4_8identityESX_S17_vS18_EENS_8epilogue10collective18CollectiveEpilogueINS1A_23Sm100TmaWarpSpecializedILi3ELi2ELi64ELb0ELb0EEEJSG_NS5_IJNSQ_ISE_SB_EENSQ_INSA_ILi64EEESB_EEEEEaSH_aSH_NS1A_6fusion15FusionCallbacksIS1E_NS1J_17LinearCombinationIaiaiLNS_15FloatRoundStyleE2EEESG_S1I_JEEENS4_5SM1004TMEM4LOAD26SM100_TMEM_LOAD_32dp32b64xESX_NSY_INSZ_ILi2ELi4ELi3EEES12_NSQ_INS5_IJS13_S1G_EEENS5_IJS1G_SB_EEEEEEENS4_39AutoVectorizingCopyWithAssumedAlignmentILi128EEENS4_14SM90_TMA_STOREES1X_S1Z_S1Z_EEEvvEEEEvNT_6ParamsE,@function
        .size           _ZN7cutlass13device_kernelINS_4gemm6kernel13GemmUniversalIN4cute5tupleIJiiiiEEENS1_10collective13CollectiveMmaINS1_35MainloopSm100TmaUmmaWarpSpecializedILi4ELi2ELi2ENS5_IJNS4_1CILi1EEESB_SB_EEEEENS5_IJNSA_ILi128EEENSA_ILi192EEESE_EEEaNS5_IJlSB_lEEEaSH_NS4_8TiledMMAINS4_8MMA_AtomIJNS4_15SM100_MMA_S8_SSIaaiLi128ELi192ELNS4_4UMMA5MajorE0ELSM_0ELNSL_8SaturateE0EEEEEENS4_6LayoutISC_NS5_IJNSA_ILi0EEESR_SR_EEEEENS5_IJNS4_10UnderscoreESU_SU_EEEEENS4_13SM90_TMA_LOADENS4_14ComposedLayoutINS4_7SwizzleILi3ELi4ELi3EEENS4_18smem_ptr_flag_bitsILi8EEENSQ_INS5_IJNSA_ILi8EEESE_EEENS5_IJSE_SB_EEEEEEEvNS4_8identityESX_S17_vS18_EENS_8epilogue10collective18CollectiveEpilogueINS1A_23Sm100TmaWarpSpecializedILi3ELi2ELi64ELb0ELb0EEEJSG_NS5_IJNSQ_ISE_SB_EENSQ_INSA_ILi64EEESB_EEEEEaSH_aSH_NS1A_6fusion15FusionCallbacksIS1E_NS1J_17LinearCombinationIaiaiLNS_15FloatRoundStyleE2EEESG_S1I_JEEENS4_5SM1004TMEM4LOAD26SM100_TMEM_LOAD_32dp32b64xESX_NSY_INSZ_ILi2ELi4ELi3EEES12_NSQ_INS5_IJS13_S1G_EEENS5_IJS1G_SB_EEEEEEENS4_39AutoVectorizingCopyWithAssumedAlignmentILi128EEENS4_14SM90_TMA_STOREES1X_S1Z_S1Z_EEEvvEEEEvNT_6ParamsE,(.L_x_155 - _ZN7cutlass13device_kernelINS_4gemm6kernel13GemmUniversalIN4cute5tupleIJiiiiEEENS1_10collective13CollectiveMmaINS1_35MainloopSm100TmaUmmaWarpSpecializedILi4ELi2ELi2ENS5_IJNS4_1CILi1EEESB_SB_EEEEENS5_IJNSA_ILi128EEENSA_ILi192EEESE_EEEaNS5_IJlSB_lEEEaSH_NS4_8TiledMMAINS4_8MMA_AtomIJNS4_15SM100_MMA_S8_SSIaaiLi128ELi192ELNS4_4UMMA5MajorE0ELSM_0ELNSL_8SaturateE0EEEEEENS4_6LayoutISC_NS5_IJNSA_ILi0EEESR_SR_EEEEENS5_IJNS4_10UnderscoreESU_SU_EEEEENS4_13SM90_TMA_LOADENS4_14ComposedLayoutINS4_7SwizzleILi3ELi4ELi3EEENS4_18smem_ptr_flag_bitsILi8EEENSQ_INS5_IJNSA_ILi8EEESE_EEENS5_IJSE_SB_EEEEEEEvNS4_8identityESX_S17_vS18_EENS_8epilogue10collective18CollectiveEpilogueINS1A_23Sm100TmaWarpSpecializedILi3ELi2ELi64ELb0ELb0EEEJSG_NS5_IJNSQ_ISE_SB_EENSQ_INSA_ILi64EEESB_EEEEEaSH_aSH_NS1A_6fusion15FusionCallbacksIS1E_NS1J_17LinearCombinationIaiaiLNS_15FloatRoundStyleE2EEESG_S1I_JEEENS4_5SM1004TMEM4LOAD26SM100_TMEM_LOAD_32dp32b64xESX_NSY_INSZ_ILi2ELi4ELi3EEES12_NSQ_INS5_IJS13_S1G_EEENS5_IJS1G_SB_EEEEEEENS4_39AutoVectorizingCopyWithAssumedAlignmentILi128EEENS4_14SM90_TMA_STOREES1X_S1Z_S1Z_EEEvvEEEEvNT_6ParamsE)
        .other          _ZN7cutlass13device_kernelINS_4gemm6kernel13GemmUniversalIN4cute5tupleIJiiiiEEENS1_10collective13CollectiveMmaINS1_35MainloopSm100TmaUmmaWarpSpecializedILi4ELi2ELi2ENS5_IJNS4_1CILi1EEESB_SB_EEEEENS5_IJNSA_ILi128EEENSA_ILi192EEESE_EEEaNS5_IJlSB_lEEEaSH_NS4_8TiledMMAINS4_8MMA_AtomIJNS4_15SM100_MMA_S8_SSIaaiLi128ELi192ELNS4_4UMMA5MajorE0ELSM_0ELNSL_8SaturateE0EEEEEENS4_6LayoutISC_NS5_IJNSA_ILi0EEESR_SR_EEEEENS5_IJNS4_10UnderscoreESU_SU_EEEEENS4_13SM90_TMA_LOADENS4_14ComposedLayoutINS4_7SwizzleILi3ELi4ELi3EEENS4_18smem_ptr_flag_bitsILi8EEENSQ_INS5_IJNSA_ILi8EEESE_EEENS5_IJSE_SB_EEEEEEEvNS4_8identityESX_S17_vS18_EENS_8epilogue10collective18CollectiveEpilogueINS1A_23Sm100TmaWarpSpecializedILi3ELi2ELi64ELb0ELb0EEEJSG_NS5_IJNSQ_ISE_SB_EENSQ_INSA_ILi64EEESB_EEEEEaSH_aSH_NS1A_6fusion15FusionCallbacksIS1E_NS1J_17LinearCombinationIaiaiLNS_15FloatRoundStyleE2EEESG_S1I_JEEENS4_5SM1004TMEM4LOAD26SM100_TMEM_LOAD_32dp32b64xESX_NSY_INSZ_ILi2ELi4ELi3EEES12_NSQ_INS5_IJS13_S1G_EEENS5_IJS1G_SB_EEEEEEENS4_39AutoVectorizingCopyWithAssumedAlignmentILi128EEENS4_14SM90_TMA_STOREES1X_S1Z_S1Z_EEEvvEEEEvNT_6ParamsE,@"STO_CUDA_ENTRY STV_DEFAULT"
_ZN7cutlass13device_kernelINS_4gemm6kernel13GemmUniversalIN4cute5tupleIJiiiiEEENS1_10collective13CollectiveMmaINS1_35MainloopSm100TmaUmmaWarpSpecializedILi4ELi2ELi2ENS5_IJNS4_1CILi1EEESB_SB_EEEEENS5_IJNSA_ILi128EEENSA_ILi192EEESE_EEEaNS5_IJlSB_lEEEaSH_NS4_8TiledMMAINS4_8MMA_AtomIJNS4_15SM100_MMA_S8_SSIaaiLi128ELi192ELNS4_4UMMA5MajorE0ELSM_0ELNSL_8SaturateE0EEEEEENS4_6LayoutISC_NS5_IJNSA_ILi0EEESR_SR_EEEEENS5_IJNS4_10UnderscoreESU_SU_EEEEENS4_13SM90_TMA_LOADENS4_14ComposedLayoutINS4_7SwizzleILi3ELi4ELi3EEENS4_18smem_ptr_flag_bitsILi8EEENSQ_INS5_IJNSA_ILi8EEESE_EEENS5_IJSE_SB_EEEEEEEvNS4_8identityESX_S17_vS18_EENS_8epilogue10collective18CollectiveEpilogueINS1A_23Sm100TmaWarpSpecializedILi3ELi2ELi64ELb0ELb0EEEJSG_NS5_IJNSQ_ISE_SB_EENSQ_INSA_ILi64EEESB_EEEEEaSH_aSH_NS1A_6fusion15FusionCallbacksIS1E_NS1J_17LinearCombinationIaiaiLNS_15FloatRoundStyleE2EEESG_S1I_JEEENS4_5SM1004TMEM4LOAD26SM100_TMEM_LOAD_32dp32b64xESX_NSY_INSZ_ILi2ELi4ELi3EEES12_NSQ_INS5_IJS13_S1G_EEENS5_IJS1G_SB_EEEEEEENS4_39AutoVectorizingCopyWithAssumedAlignmentILi128EEENS4_14SM90_TMA_STOREES1X_S1Z_S1Z_EEEvvEEEEvNT_6ParamsE:
[----:B------:R-:W1:Y:S01]  /*0000*/  LDC R1, c[0x0][0x37c] ;  /* 0x0000df00ff017b82 */ /* 0x000e620000000800 */
[----:B------:R-:W2:Y:S01]  /*0010*/  S2R R165, SR_TID.X ;  /* 0x0000000000a57919 */ /* 0x000ea20000002100 */
[----:B------:R-:W3:Y:S01]  /*0020*/  LDCU.64 UR4, c[0x0][0x890] ;  /* 0x00011200ff0477ac */ /* 0x000ee20008000a00 */
[----:B------:R-:W-:Y:S02]  /*0030*/  PRMT R151, RZ, 0x7610, R151 ;  /* 0x00007610ff977816 */ /* 0x000fe40000000097 */
[----:B------:R-:W-:Y:S01]  /*0040*/  ELECT P5, URZ, PT ;  /* 0x0000000000ff782f */ /* 0x000fe200038a0000 */
[----:B------:R-:W4:Y:S01]  /*0050*/  LDCU.64 UR46, c[0x0][0x358] ;  /* 0x00006b00ff2e77ac */ /* 0x000f220008000a00 */
[----:B---3--:R-:W-:-:S04]  /*0060*/  UISETP.NE.U32.AND UP0, UPT, UR4, URZ, UPT ;  /* 0x000000ff0400728c */ /* 0x008fc8000bf05070 */
[----:B------:R-:W-:Y:S01]  /*0070*/  UISETP.NE.AND.EX UP0, UPT, UR5, URZ, UPT, UP0 ;  /* 0x000000ff0500728c */ /* 0x000fe2000bf05300 */
[----:B--2---:R-:W-:-:S05]  /*0080*/  SHF.R.U32.HI R153, RZ, 0x5, R165 ;  /* 0x00000005ff997819 */ /* 0x004fca00000116a5 */
[----:B------:R-:W2:Y:S02]  /*0090*/  SHFL.IDX PT, R0, R153, RZ, 0x1f ;  /* 0x00001fff99007589 */ /* 0x000ea400000e0000 */
[----:B--2---:R-:W-:Y:S01]  /*00a0*/  R2UR UR8, R0 ;  /* 0x00000000000872ca */ /* 0x004fe200000e0000 */
[----:B-1--4-:R-:W-:-:S14]  /*00b0*/  BRA.U UP0, `(.L_x_0) ;  /* 0x00000001002c7547 */ /* 0x012fdc000b800000 */
[----:B------:R-:W1:Y:S02]  /*00c0*/  LDCU.64 UR6, c[0x0][0x888] ;  /* 0x00011100ff0677ac */ /* 0x000e640008000a00 */
[----:B-1----:R-:W-:-:S04]  /*00d0*/  UISETP.NE.U32.AND UP0, UPT, UR6, URZ, UPT ;  /* 0x000000ff0600728c */ /* 0x002fc8000bf05070 */
[----:B------:R-:W-:-:S09]  /*00e0*/  UISETP.NE.AND.EX UP0, UPT, UR7, URZ, UPT, UP0 ;  /* 0x000000ff0700728c */ /* 0x000fd2000bf05300 */
[----:B------:R-:W-:Y:S05]  /*00f0*/  BRA.U !UP0, `(.L_x_1) ;  /* 0x0000000108107547 */ /* 0x000fea000b800000 */
[----:B------:R-:W1:Y:S02]  /*0100*/  LDC.64 R80, c[0x0][0x888] ;  /* 0x00022200ff507b82 */ /* 0x000e640000000a00 */
[----:B-1----:R1:W5:Y:S01]  /*0110*/  LDG.E R80, desc[UR46][R80.64] ;  /* 0x0000002e50507981 */ /* 0x002362000c1e1900 */
[----:B------:R-:W-:Y:S01]  /*0120*/  HFMA2 R151, -RZ, RZ, 0, 5.9604644775390625e-08 ;  /* 0x00000001ff977431 */ /* 0x000fe200000001ff */
[----:B------:R-:W-:Y:S05]  /*0130*/  BRA `(.L_x_0) ;  /* 0x00000000000c7947 */ /* 0x000fea0003800000 */
.L_x_1:
[----:B------:R-:W1:Y:S01]  /*0140*/  LDCU UR6, c[0x0][0x880] ;  /* 0x00011000ff0677ac */ /* 0x000e620008000800 */
[----:B------:R-:W-:Y:S01]  /*0150*/  HFMA2 R151, -RZ, RZ, 0, 5.9604644775390625e-08 ;  /* 0x00000001ff977431 */ /* 0x000fe200000001ff */
[----:B-1----:R-:W-:-:S07]  /*0160*/  MOV R80, UR6 ;  /* 0x0000000600507c02 */ /* 0x002fce0008000f00 */
.L_x_0:
[----:B------:R-:W2:Y:S02]  /*0170*/  LDCU.64 UR6, c[0x0][0x8b0] ;  /* 0x00011600ff0677ac */ /* 0x000ea40008000a00 */
[----:B--2---:R-:W-:-:S04]  /*0180*/  UISETP.NE.U32.AND UP0, UPT, UR6, URZ, UPT ;  /* 0x000000ff0600728c */ /* 0x004fc8000bf05070 */
[----:B------:R-:W-:-:S09]  /*0190*/  UISETP.NE.AND.EX UP0, UPT, UR7, URZ, UPT, UP0 ;  /* 0x000000ff0700728c */ /* 0x000fd2000bf05300 */
[----:B------:R-:W-:Y:S05]  /*01a0*/  BRA.U UP0, `(.L_x_2) ;  /* 0x0000000100247547 */ /* 0x000fea000b800000 */
[----:B------:R-:W2:Y:S02]  /*01b0*/  LDCU.64 UR6, c[0x0][0x8a8] ;  /* 0x00011500ff0677ac */ /* 0x000ea40008000a00 */
[----:B--2---:R-:W-:-:S04]  /*01c0*/  UISETP.NE.U32.AND UP0, UPT, UR6, URZ, UPT ;  /* 0x000000ff0600728c */ /* 0x004fc8000bf05070 */
[----:B------:R-:W-:-:S09]  /*01d0*/  UISETP.NE.AND.EX UP0, UPT, UR7, URZ, UPT, UP0 ;  /* 0x000000ff0700728c */ /* 0x000fd2000bf05300 */
[----:B------:R-:W-:Y:S05]  /*01e0*/  BRA.U !UP0, `(.L_x_3) ;  /* 0x00000001080c7547 */ /* 0x000fea000b800000 */
[----:B------:R-:W2:Y:S02]  /*01f0*/  LDC.64 R76, c[0x0][0x8a8] ;  /* 0x00022a00ff4c7b82 */ /* 0x000ea40000000a00 */
[----:B--2---:R2:W5:Y:S01]  /*0200*/  LDG.E R76, desc[UR46][R76.64] ;  /* 0x0000002e4c4c7981 */ /* 0x004562000c1e1900 */
[----:B------:R-:W-:Y:S05]  /*0210*/  BRA `(.L_x_2) ;  /* 0x0000000000087947 */ /* 0x000fea0003800000 */
.L_x_3:
[----:B------:R-:W2:Y:S02]  /*0220*/  LDCU UR6, c[0x0][0x8a0] ;  /* 0x00011400ff0677ac */ /* 0x000ea40008000800 */
[----:B--2---:R-:W-:Y:S02]  /*0230*/  MOV R76, UR6 ;  /* 0x00000006004c7c02 */ /* 0x004fe40008000f00 */
.L_x_2:
[----:B------:R-:W-:Y:S01]  /*0240*/  IMAD.U32 R0, RZ, RZ, UR8 ;  /* 0x00000008ff007e24 */ /* 0x000fe2000f8e00ff */
[----:B------:R-:W-:Y:S04]  /*0250*/  BSSY.RECONVERGENT B0, `(.L_x_4) ;  /* 0x000000c000007945 */ /* 0x000fe80003800200 */
[C---:B------:R-:W-:Y:S02]  /*0260*/  ISETP.NE.OR P1, PT, R0.reuse, 0x1, !P5 ;  /* 0x000000010000780c */ /* 0x040fe40006f25670 */
[----:B------:R-:W-:-:S11]  /*0270*/  ISETP.NE.OR P0, PT, R0, 0x3, !P5 ;  /* 0x000000030000780c */ /* 0x000fd60006f05670 */
[----:B------:R-:W-:Y:S05]  /*0280*/  @P1 BRA `(.L_x_5) ;  /* 0x0000000000201947 */ /* 0x000fea0003800000 */
[----:B------:R-:W3:Y:S02]  /*0290*/  LDCU.64 UR6, c[0x0][0x348] ;  /* 0x00006900ff0677ac */ /* 0x000ee40008000a00 */
[----:B---3--:R-:W-:Y:S02]  /*02a0*/  UIADD3 UR10, UP1, UPT, UR6, 0x80, URZ ;  /* 0x00000080060a7890 */ /* 0x008fe4000ff3e0ff */
[----:B------:R-:W-:Y:S02]  /*02b0*/  UIADD3 UR6, UP0, UPT, UR6, 0x180, URZ ;  /* 0x0000018006067890 */ /* 0x000fe4000ff1e0ff */
[----:B------:R-:W-:Y:S02]  /*02c0*/  UIADD3.X UR11, UPT, UPT, URZ, UR7, URZ, UP1, !UPT ;  /* 0x00000007ff0b7290 */ /* 0x000fe40008ffe4ff */
[----:B------:R-:W-:-:S07]  /*02d0*/  UIADD3.X UR7, UPT, UPT, URZ, UR7, URZ, UP0, !UPT ;  /* 0x00000007ff077290 */ /* 0x000fce00087fe4ff */
[----:B------:R3:W-:Y:S02]  /*02e0*/  UTMACCTL.PF [UR10] ;  /* 0x000000000a0079b9 */ /* 0x0007e40008040000 */
[----:B------:R3:W-:Y:S02]  /*02f0*/  UTMACCTL.PF [UR6] ;  /* 0x00000000060079b9 */ /* 0x0007e40008040000 */
[----:B---3--:R-:W-:Y:S01]  /*0300*/  NOP ;  /* 0x0000000000007918 */ /* 0x008fe20000000000 */
.L_x_5:
[----:B------:R-:W-:Y:S05]  /*0310*/  BSYNC.RECONVERGENT B0 ;  /* 0x0000000000007941 */ /* 0x000fea0003800200 */
.L_x_4:
[----:B------:R-:W-:Y:S04]  /*0320*/  BSSY.RECONVERGENT B0, `(.L_x_6) ;  /* 0x000000a000007945 */ /* 0x000fe80003800200 */
        /* <DEDUP_REMOVED lines=9> */
.L_x_7:
[----:B------:R-:W-:Y:S05]  /*03c0*/  BSYNC.RECONVERGENT B0 ;  /* 0x0000000000007941 */ /* 0x000fea0003800200 */
.L_x_6:
[----:B------:R-:W3:Y:S01]  /*03d0*/  LDCU.64 UR6, c[0x0][0x888] ;  /* 0x00011100ff0677ac */ /* 0x000ee20008000a00 */
[----:B------:R-:W-:Y:S02]  /*03e0*/  UISETP.EQ.U32.AND UP1, UPT, UR4, URZ, UPT ;  /* 0x000000ff0400728c */ /* 0x000fe4000bf22070 */
[----:B------:R-:W-:Y:S02]  /*03f0*/  UPLOP3.LUT UP2, UPT, UPT, UPT, UPT, 0x80, 0x8 ;  /* 0x000000000008789c */ /* 0x000fe40003f4f070 */
[----:B---3--:R-:W-:-:S04]  /*0400*/  UISETP.NE.U32.AND UP0, UPT, UR6, URZ, UPT ;  /* 0x000000ff0600728c */ /* 0x008fc8000bf05070 */
[----:B------:R-:W-:-:S04]  /*0410*/  UISETP.NE.AND.EX UP0, UPT, UR7, URZ, UPT, UP0 ;  /* 0x000000ff0700728c */ /* 0x000fc8000bf05300 */
[----:B------:R-:W-:-:S04]  /*0420*/  UISETP.EQ.OR.EX UP3, UPT, UR5, URZ, !UP0, UP1 ;  /* 0x000000ff0500728c */ /* 0x000fc8000c762710 */
[----:B------:R-:W-:-:S05]  /*0430*/  UP2UR UR51, UPR, URZ, 0x8 ;  /* 0x00000008ff337883 */ /* 0x000fca0008000000 */
[----:B------:R-:W-:Y:S07]  /*0440*/  BRA.U !UP3, `(.L_x_8) ;  /* 0x000000010b207547 */ /* 0x000fee000b800000 */
[----:B-----5:R-:W-:Y:S01]  /*0450*/  R2UR UR6, R80 ;  /* 0x00000000500672ca */ /* 0x020fe200000e0000 */
[----:B------:R-:W-:Y:S02]  /*0460*/  UISETP.NE.U32.AND UP2, UPT, UR4, URZ, UPT ;  /* 0x000000ff0400728c */ /* 0x000fe4000bf45070 */
[----:B------:R-:W-:Y:S02]  /*0470*/  USEL UR4, URZ, 0xffffffff, UP0 ;  /* 0xffffffffff047887 */ /* 0x000fe40008000000 */
[----:B------:R-:W-:-:S08]  /*0480*/  UISETP.NE.AND.EX UP2, UPT, UR5, URZ, UPT, UP2 ;  /* 0x000000ff0500728c */ /* 0x000fd0000bf45320 */
[----:B------:R-:W-:-:S04]  /*0490*/  UISETP.NE.AND UP1, UPT, UR6, URZ, UPT ;  /* 0x000000ff0600728c */ /* 0x000fc8000bf25270 */
[----:B------:R-:W-:-:S04]  /*04a0*/  @!UP2 USEL UR4, URZ, 0xffffffff, UP1 ;  /* 0xffffffffff04a887 */ /* 0x000fc80008800000 */
[----:B------:R-:W-:-:S04]  /*04b0*/  ULOP3.LUT UR4, UR4, 0x1, URZ, 0xc0, !UPT ;  /* 0x0000000104047892 */ /* 0x000fc8000f8ec0ff */
[----:B------:R-:W-:-:S11]  /*04c0*/  UISETP.NE.U32.AND UP2, UPT, UR4, 0x1, UPT ;  /* 0x000000010400788c */ /* 0x000fd6000bf45070 */
.L_x_8:
[----:B------:R-:W3:Y:S01]  /*04d0*/  SHFL.IDX PT, R2, R153, RZ, 0x1f ;  /* 0x00001fff99027589 */ /* 0x000ee200000e0000 */
[----:B------:R-:W-:-:S04]  /*04e0*/  UISETP.NE.AND UP1, UPT, UR8, 0x2, UPT ;  /* 0x000000020800788c */ /* 0x000fc8000bf25270 */
[----:B------:R-:W-:Y:S01]  /*04f0*/  USEL UR6, URZ, 0x1, UP1 ;  /* 0x00000001ff067887 */ /* 0x000fe20008800000 */
[----:B---3--:R-:W-:-:S13]  /*0500*/  ISETP.NE.AND P0, PT, R2, RZ, PT ;  /* 0x000000ff0200720c */ /* 0x008fda0003f05270 */
[----:B------:R-:W-:Y:S05]  /*0510*/  @P0 BRA `(.L_x_9) ;  /* 0x0000000000480947 */ /* 0x000fea0003800000 */
[----:B------:R-:W3:Y:S01]  /*0520*/  S2UR UR5, SR_CgaCtaId ;  /* 0x00000000000579c3 */ /* 0x000ee20000008800 */
[----:B------:R-:W-:Y:S01]  /*0530*/  UMOV UR7, 0x400 ;  /* 0x0000040000077882 */ /* 0x000fe20000000000 */
[----:B------:R-:W-:Y:S01]  /*0540*/  UMOV UR4, 0x1 ;  /* 0x0000000100047882 */ /* 0x000fe20000000000 */
[----:B------:R-:W-:Y:S01]  /*0550*/  ELECT P0, URZ, PT ;  /* 0x0000000000ff782f */ /* 0x000fe20003800000 */
[----:B------:R-:W-:-:S04]  /*0560*/  UIADD3 UR10, UPT, UPT, -UR4, 0x100000, URZ ;  /* 0x00100000040a7890 */ /* 0x000fc8000fffe1ff */
[----:B------:R-:W-:Y:S02]  /*0570*/  USHF.L.U32 UR11, UR10, 0xb, URZ ;  /* 0x0000000b0a0b7899 */ /* 0x000fe400080006ff */
[----:B------:R-:W-:Y:S02]  /*0580*/  USHF.L.U32 UR10, UR10, 0x1, URZ ;  /* 0x000000010a0a7899 */ /* 0x000fe400080006ff */
[----:B---3--:R-:W-:Y:S01]  /*0590*/  ULEA UR5, UR5, UR7, 0x18 ;  /* 0x0000000705057291 */ /* 0x008fe2000f8ec0ff */
[----:B------:R-:W3:Y:S11]  /*05a0*/  FENCE.VIEW.ASYNC.S ;  /* 0x00000000000073c6 */ /* 0x000ef60000000000 */
[----:B---3--:R3:W4:Y:S01]  /*05b0*/  SYNCS.EXCH.64 URZ, [UR5], UR10 ;  /* 0x0000000a05ff75b2 */ /* 0x0087220008000100 */
[----:B------:R3:W1:Y:S01]  /*05c0*/  SYNCS.EXCH.64 URZ, [UR5+0x20], UR10 ;  /* 0x0000200a05ff75b2 */ /* 0x0006620008000100 */
[----:B------:R3:W1:Y:S01]  /*05d0*/  SYNCS.EXCH.64 URZ, [UR5+0x8], UR10 ;  /* 0x0000080a05ff75b2 */ /* 0x0006620008000100 */
[----:B------:R3:W1:Y:S01]  /*05e0*/  SYNCS.EXCH.64 URZ, [UR5+0x28], UR10 ;  /* 0x0000280a05ff75b2 */ /* 0x0006620008000100 */
[----:B------:R3:W1:Y:S01]  /*05f0*/  SYNCS.EXCH.64 URZ, [UR5+0x10], UR10 ;  /* 0x0000100a05ff75b2 */ /* 0x0006620008000100 */
[----:B------:R3:W1:Y:S01]  /*0600*/  SYNCS.EXCH.64 URZ, [UR5+0x30], UR10 ;  /* 0x0000300a05ff75b2 */ /* 0x0006620008000100 */
[----:B------:R3:W1:Y:S01]  /*0610*/  SYNCS.EXCH.64 URZ, [UR5+0x18], UR10 ;  /* 0x0000180a05ff75b2 */ /* 0x0006620008000100 */
[----:B------:R3:W1:Y:S01]  /*0620*/  SYNCS.EXCH.64 URZ, [UR5+0x38], UR10 ;  /* 0x0000380a05ff75b2 */ /* 0x0006620008000100 */
[----:B------:R-:W-:Y:S01]  /*0630*/  NOP ;  /* 0x0000000000007918 */ /* 0x000fe20000000000 */
.L_x_9:
[----:B------:R-:W2:Y:S01]  /*0640*/  SHFL.IDX PT, R2, R153, RZ, 0x1f ;  /* 0x00001fff99027589 */ /* 0x000ea200000e0000 */
[----:B------:R-:W-:Y:S01]  /*0650*/  NOP ;  /* 0x0000000000007918 */ /* 0x000fe20000000000 */
[----:B--2---:R-:W-:-:S13]  /*0660*/  ISETP.NE.AND P0, PT, R2, 0x1, PT ;  /* 0x000000010200780c */ /* 0x004fda0003f05270 */
[----:B------:R-:W-:Y:S05]  /*0670*/  @P0 BRA `(.L_x_10) ;  /* 0x0000000000500947 */ /* 0x000fea0003800000 */
[----:B------:R-:W2:Y:S01]  /*0680*/  S2UR UR7, SR_CgaCtaId ;  /* 0x00000000000779c3 */ /* 0x000ea20000008800 */
[----:B------:R-:W-:Y:S01]  /*0690*/  UMOV UR9, 0x400 ;  /* 0x0000040000097882 */ /* 0x000fe20000000000 */
[----:B---3--:R-:W-:Y:S01]  /*06a0*/  UMOV UR5, 0x20 ;  /* 0x0000002000057882 */ /* 0x008fe20000000000 */
[----:B------:R-:W-:Y:S01]  /*06b0*/  UMOV UR4, 0x80 ;  /* 0x0000008000047882 */ /* 0x000fe20000000000 */
[----:B------:R-:W-:-:S04]  /*06c0*/  UIADD3 UR10, UPT, UPT, -UR5, 0x100000, URZ ;  /* 0x00100000050a7890 */ /* 0x000fc8000fffe1ff */
[----:B------:R-:W-:Y:S02]  /*06d0*/  USHF.L.U32 UR11, UR10, 0xb, URZ ;  /* 0x0000000b0a0b7899 */ /* 0x000fe400080006ff */
[----:B------:R-:W-:Y:S02]  /*06e0*/  USHF.L.U32 UR10, UR10, 0x1, URZ ;  /* 0x000000010a0a7899 */ /* 0x000fe400080006ff */
[----:B------:R-:W-:-:S04]  /*06f0*/  UIADD3 UR4, UPT, UPT, -UR4, 0x100000, URZ ;  /* 0x0010000004047890 */ /* 0x000fc8000fffe1ff */
[----:B------:R-:W-:Y:S02]  /*0700*/  USHF.L.U32 UR5, UR4, 0xb, URZ ;  /* 0x0000000b04057899 */ /* 0x000fe400080006ff */
[----:B------:R-:W-:Y:S01]  /*0710*/  USHF.L.U32 UR4, UR4, 0x1, URZ ;  /* 0x0000000104047899 */ /* 0x000fe200080006ff */
[----:B------:R-:W-:Y:S01]  /*0720*/  ELECT P0, URZ, PT ;  /* 0x0000000000ff782f */ /* 0x000fe20003800000 */
[----:B--2---:R-:W-:Y:S01]  /*0730*/  ULEA UR7, UR7, UR9, 0x18 ;  /* 0x0000000907077291 */ /* 0x004fe2000f8ec0ff */
[----:B------:R-:W2:Y:S11]  /*0740*/  FENCE.VIEW.ASYNC.S ;  /* 0x00000000000073c6 */ /* 0x000eb60000000000 */
[----:B--2---:R2:W3:Y:S01]  /*0750*/  SYNCS.EXCH.64 URZ, [UR7+0x40], UR10 ;  /* 0x0000400a07ff75b2 */ /* 0x0044e20008000100 */
[----:B------:R2:W1:Y:S01]  /*0760*/  SYNCS.EXCH.64 URZ, [UR7+0x58], UR4 ;  /* 0x0000580407ff75b2 */ /* 0x0004620008000100 */
[----:B------:R2:W1:Y:S01]  /*0770*/  SYNCS.EXCH.64 URZ, [UR7+0x48], UR10 ;  /* 0x0000480a07ff75b2 */ /* 0x0004620008000100 */
[----:B------:R2:W1:Y:S01]  /*0780*/  SYNCS.EXCH.64 URZ, [UR7+0x60], UR4 ;  /* 0x0000600407ff75b2 */ /* 0x0004620008000100 */
[----:B------:R2:W1:Y:S01]  /*0790*/  SYNCS.EXCH.64 URZ, [UR7+0x50], UR10 ;  /* 0x0000500a07ff75b2 */ /* 0x0004620008000100 */
[----:B------:R2:W1:Y:S01]  /*07a0*/  SYNCS.EXCH.64 URZ, [UR7+0x68], UR4 ;  /* 0x0000680407ff75b2 */ /* 0x0004620008000100 */
[----:B------:R-:W-:Y:S01]  /*07b0*/  NOP ;  /* 0x0000000000007918 */ /* 0x000fe20000000000 */
.L_x_10:
[----:B------:R-:W4:Y:S01]  /*07c0*/  SHFL.IDX PT, R2, R153, RZ, 0x1f ;  /* 0x00001fff99027589 */ /* 0x000f2200000e0000 */
[----:B------:R-:W-:Y:S01]  /*07d0*/  NOP ;  /* 0x0000000000007918 */ /* 0x000fe20000000000 */
[----:B----4-:R-:W-:-:S13]  /*07e0*/  ISETP.NE.AND P0, PT, R2, 0x3, PT ;  /* 0x000000030200780c */ /* 0x010fda0003f05270 */
[----:B------:R-:W-:Y:S05]  /*07f0*/  @P0 BRA `(.L_x_11) ;  /* 0x0000000000300947 */ /* 0x000fea0003800000 */
[----:B--23--:R-:W2:Y:S01]  /*0800*/  S2UR UR5, SR_CgaCtaId ;  /* 0x00000000000579c3 */ /* 0x00cea20000008800 */
[----:B------:R-:W-:Y:S01]  /*0810*/  UMOV UR7, 0x400 ;  /* 0x0000040000077882 */ /* 0x000fe20000000000 */
[----:B------:R-:W-:Y:S01]  /*0820*/  UMOV UR4, 0x20 ;  /* 0x0000002000047882 */ /* 0x000fe20000000000 */
[----:B------:R-:W-:Y:S01]  /*0830*/  ELECT P0, URZ, PT ;  /* 0x0000000000ff782f */ /* 0x000fe20003800000 */
[----:B------:R-:W-:-:S04]  /*0840*/  UIADD3 UR10, UPT, UPT, -UR4, 0x100000, URZ ;  /* 0x00100000040a7890 */ /* 0x000fc8000fffe1ff */
[----:B------:R-:W-:Y:S02]  /*0850*/  USHF.L.U32 UR11, UR10, 0xb, URZ ;  /* 0x0000000b0a0b7899 */ /* 0x000fe400080006ff */
[----:B------:R-:W-:Y:S02]  /*0860*/  USHF.L.U32 UR10, UR10, 0x1, URZ ;  /* 0x000000010a0a7899 */ /* 0x000fe400080006ff */
[----:B--2---:R-:W-:Y:S01]  /*0870*/  ULEA UR5, UR5, UR7, 0x18 ;  /* 0x0000000705057291 */ /* 0x004fe2000f8ec0ff */
[----:B------:R-:W2:Y:S11]  /*0880*/  FENCE.VIEW.ASYNC.S ;  /* 0x00000000000073c6 */ /* 0x000eb60000000000 */
[----:B--2---:R4:W2:Y:S01]  /*0890*/  SYNCS.EXCH.64 URZ, [UR5+0x70], UR10 ;  /* 0x0000700a05ff75b2 */ /* 0x0048a20008000100 */
[----:B------:R4:W3:Y:S02]  /*08a0*/  SYNCS.EXCH.64 URZ, [UR5+0x78], UR10 ;  /* 0x0000780a05ff75b2 */ /* 0x0008e40008000100 */
[----:B----4-:R-:W-:Y:S01]  /*08b0*/  NOP ;  /* 0x0000000000007918 */ /* 0x010fe20000000000 */
.L_x_11:
[----:B------:R-:W4:Y:S01]  /*08c0*/  SHFL.IDX PT, R2, R153, RZ, 0x1f ;  /* 0x00001fff99027589 */ /* 0x000f2200000e0000 */
[----:B------:R-:W-:Y:S01]  /*08d0*/  NOP ;  /* 0x0000000000007918 */ /* 0x000fe20000000000 */
[----:B----4-:R-:W-:-:S13]  /*08e0*/  ISETP.NE.AND P0, PT, R2, 0x4, PT ;  /* 0x000000040200780c */ /* 0x010fda0003f05270 */
[----:B------:R-:W-:Y:S05]  /*08f0*/  @P0 BRA `(.L_x_12) ;  /* 0x00000000004c0947 */ /* 0x000fea0003800000 */
[----:B--23--:R-:W2:Y:S01]  /*0900*/  S2UR UR5, SR_CgaCtaId ;  /* 0x00000000000579c3 */ /* 0x00cea20000008800 */
[----:B------:R-:W-:Y:S01]  /*0910*/  UMOV UR9, 0x100 ;  /* 0x0000010000097882 */ /* 0x000fe20000000000 */
[----:B------:R-:W-:Y:S01]  /*0920*/  UMOV UR7, 0x400 ;  /* 0x0000040000077882 */ /* 0x000fe20000000000 */
[----:B------:R-:W-:Y:S01]  /*0930*/  USEL UR9, UR9, 0xe0, UP2 ;  /* 0x000000e009097887 */ /* 0x000fe20009000000 */
[----:B------:R-:W-:Y:S01]  /*0940*/  UMOV UR4, 0x1 ;  /* 0x0000000100047882 */ /* 0x000fe20000000000 */
[----:B------:R-:W-:Y:S01]  /*0950*/  ELECT P0, URZ, PT ;  /* 0x0000000000ff782f */ /* 0x000fe20003800000 */
[----:B------:R-:W-:-:S04]  /*0960*/  UIADD3 UR10, UPT, UPT, -UR4, 0x100000, URZ ;  /* 0x00100000040a7890 */ /* 0x000fc8000fffe1ff */
[----:B------:R-:W-:Y:S02]  /*0970*/  USHF.L.U32 UR11, UR10, 0xb, URZ ;  /* 0x0000000b0a0b7899 */ /* 0x000fe400080006ff */
[----:B------:R-:W-:Y:S02]  /*0980*/  USHF.L.U32 UR10, UR10, 0x1, URZ ;  /* 0x000000010a0a7899 */ /* 0x000fe400080006ff */
[----:B------:R-:W-:-:S04]  /*0990*/  UIADD3 UR12, UPT, UPT, -UR9, 0x100000, URZ ;  /* 0x00100000090c7890 */ /* 0x000fc8000fffe1ff */
[----:B------:R-:W-:Y:S02]  /*09a0*/  USHF.L.U32 UR13, UR12, 0xb, URZ ;  /* 0x0000000b0c0d7899 */ /* 0x000fe400080006ff */
[----:B------:R-:W-:Y:S02]  /*09b0*/  USHF.L.U32 UR12, UR12, 0x1, URZ ;  /* 0x000000010c0c7899 */ /* 0x000fe400080006ff */
[----:B--2---:R-:W-:Y:S01]  /*09c0*/  ULEA UR5, UR5, UR7, 0x18 ;  /* 0x0000000705057291 */ /* 0x004fe2000f8ec0ff */
[----:B------:R-:W2:Y:S11]  /*09d0*/  FENCE.VIEW.ASYNC.S ;  /* 0x00000000000073c6 */ /* 0x000eb60000000000 */
[----:B--2---:R4:W2:Y:S01]  /*09e0*/  SYNCS.EXCH.64 URZ, [UR5+0x80], UR10 ;  /* 0x0000800a05ff75b2 */ /* 0x0048a20008000100 */
[----:B------:R4:W3:Y:S01]  /*09f0*/  SYNCS.EXCH.64 URZ, [UR5+0x90], UR12 ;  /* 0x0000900c05ff75b2 */ /* 0x0008e20008000100 */
[----:B------:R4:W1:Y:S01]  /*0a00*/  SYNCS.EXCH.64 URZ, [UR5+0x88], UR10 ;  /* 0x0000880a05ff75b2 */ /* 0x0008620008000100 */
[----:B------:R4:W1:Y:S02]  /*0a10*/  SYNCS.EXCH.64 URZ, [UR5+0x98], UR12 ;  /* 0x0000980c05ff75b2 */ /* 0x0008640008000100 */
[----:B----4-:R-:W-:Y:S01]  /*0a20*/  NOP ;  /* 0x0000000000007918 */ /* 0x010fe20000000000 */
.L_x_12:
[----:B------:R-:W4:Y:S01]  /*0a30*/  SHFL.IDX PT, R2, R153, RZ, 0x1f ;  /* 0x00001fff99027589 */ /* 0x000f2200000e0000 */
[----:B------:R-:W-:Y:S01]  /*0a40*/  NOP ;  /* 0x0000000000007918 */ /* 0x000fe20000000000 */
[----:B----4-:R-:W-:-:S13]  /*0a50*/  ISETP.NE.AND P0, PT, R2, 0x5, PT ;  /* 0x000000050200780c */ /* 0x010fda0003f05270 */
[----:B------:R-:W-:Y:S05]  /*0a60*/  @P0 BRA `(.L_x_13) ;  /* 0x0000000000480947 */ /* 0x000fea0003800000 */
[----:B--2---:R-:W2:Y:S01]  /*0a70*/  S2UR UR7, SR_CgaCtaId ;  /* 0x00000000000779c3 */ /* 0x004ea20000008800 */
        /* <DEDUP_REMOVED lines=12> */
[----:B--2---:R4:W2:Y:S01]  /*0b40*/  SYNCS.EXCH.64 URZ, [UR7+0xa0], UR10 ;  /* 0x0000a00a07ff75b2 */ /* 0x0048a20008000100 */
[----:B------:R4:W3:Y:S01]  /*0b50*/  SYNCS.EXCH.64 URZ, [UR7+0xb0], UR4 ;  /* 0x0000b00407ff75b2 */ /* 0x0008e20008000100 */
[----:B------:R4:W1:Y:S01]  /*0b60*/  SYNCS.EXCH.64 URZ, [UR7+0xa8], UR10 ;  /* 0x0000a80a07ff75b2 */ /* 0x0008620008000100 */
[----:B------:R4:W1:Y:S02]  /*0b70*/  SYNCS.EXCH.64 URZ, [UR7+0xb8], UR4 ;  /* 0x0000b80407ff75b2 */ /* 0x0008640008000100 */
[----:B----4-:R-:W-:Y:S01]  /*0b80*/  NOP ;  /* 0x0000000000007918 */ /* 0x010fe20000000000 */
.L_x_13:
        /* <DEDUP_REMOVED lines=18> */
.L_x_14:
[----:B--23--:R-:W2:Y:S01]  /*0cb0*/  S2UR UR5, SR_CTAID.X ;  /* 0x00000000000579c3 */ /* 0x00cea20000002500 */
[----:B------:R-:W-:-:S05]  /*0cc0*/  CS2R.32 R150, SR_CgaSize ;  /* 0x0000000000967805 */ /* 0x000fca0000008a00 */
[----:B------:R-:W-:-:S05]  /*0cd0*/  IMAD R150, R150, -0xa0, RZ ;  /* 0xffffff6096967824 */ /* 0x000fca00078e02ff */
[----:B------:R-:W-:-:S14]  /*0ce0*/  R2UR UR9, R150 ;  /* 0x00000000960972ca */ /* 0x000fdc00000e0000 */
[----:B------:R-:W3:Y:S01]  /*0cf0*/  LDCU UR9, c[0x0][UR9+0x2b0] ;  /* 0x00005600090977ac */ /* 0x000ee20008000800 */
[----:B------:R-:W-:Y:S01]  /*0d00*/  NOP ;  /* 0x0000000000007918 */ /* 0x000fe20000000000 */
[----:B------:R-:W-:-:S05]  /*0d10*/  CS2R.32 R150, SR_CgaSize ;  /* 0x0000000000967805 */ /* 0x000fca0000008a00 */
[----:B------:R-:W-:-:S05]  /*0d20*/  IMAD R150, R150, -0xa0, RZ ;  /* 0xffffff6096967824 */ /* 0x000fca00078e02ff */
[----:B------:R-:W-:-:S14]  /*0d30*/  R2UR UR7, R150 ;  /* 0x00000000960772ca */ /* 0x000fdc00000e0000 */
[----:B------:R-:W4:Y:S01]  /*0d40*/  LDCU UR7, c[0x0][UR7+0x2b4] ;  /* 0x00005680070777ac */ /* 0x000f220008000800 */
[----:B------:R-:W1:Y:S08]  /*0d50*/  S2UR UR4, SR_CTAID.Y ;  /* 0x00000000000479c3 */ /* 0x000e700000002600 */
[----:B------:R-:W4:Y:S01]  /*0d60*/  LDC R9, c[0x0][0xb24] ;  /* 0x0002c900ff097b82 */ /* 0x000f220000000800 */
[----:B--2---:R-:W-:-:S02]  /*0d70*/  I2FP.F32.U32 R5, UR5 ;  /* 0x0000000500057c45 */ /* 0x004fc40008201000 */
[----:B------:R-:W-:-:S05]  /*0d80*/  CS2R.32 R3, SR_CgaSize ;  /* 0x0000000000037805 */ /* 0x000fca0000008a00 */
[----:B------:R-:W-:-:S06]  /*0d90*/  IMAD R3, R3, -0xa0, RZ ;  /* 0xffffff6003037824 */ /* 0x000fcc00078e02ff */
[----:B------:R-:W2:Y:S01]  /*0da0*/  LDC R3, c[0x0][R3+0x2a0] ;  /* 0x0000a80003037b82 */ /* 0x000ea20000000800 */
[----:B------:R-:W-:Y:S01]  /*0db0*/  MOV R21, UR5 ;  /* 0x0000000500157c02 */ /* 0x000fe20008000f00 */
[----:B---3--:R-:W-:Y:S01]  /*0dc0*/  FMUL R5, R5, UR9 ;  /* 0x0000000905057c20 */ /* 0x008fe20008400000 */
[----:B-1----:R-:W-:Y:S02]  /*0dd0*/  I2FP.F32.U32 R4, UR4 ;  /* 0x0000000400047c45 */ /* 0x002fe40008201000 */
[----:B------:R-:W-:-:S05]  /*0de0*/  CS2R.32 R2, SR_CgaSize ;  /* 0x0000000000027805 */ /* 0x000fca0000008a00 */
[----:B------:R-:W-:-:S06]  /*0df0*/  IMAD R2, R2, -0xa0, RZ ;  /* 0xffffff6002027824 */ /* 0x000fcc00078e02ff */
[----:B------:R-:W1:Y:S01]  /*0e00*/  LDC R2, c[0x0][R2+0x2a4] ;  /* 0x0000a90002027b82 */ /* 0x000e620000000800 */
[----:B------:R-:W3:Y:S01]  /*0e10*/  F2I.U32.TRUNC.NTZ R150, R5 ;  /* 0x0000000500967305 */ /* 0x000ee2000020f000 */
[----:B------:R-:W-:Y:S01]  /*0e20*/  MOV R20, UR4 ;  /* 0x0000000400147c02 */ /* 0x000fe20008000f00 */
[----:B----4-:R-:W-:-:S05]  /*0e30*/  FMUL R4, R4, UR7 ;  /* 0x0000000704047c20 */ /* 0x010fca0008400000 */
[----:B------:R-:W-:Y:S01]  /*0e40*/  BAR.SYNC.DEFER_BLOCKING 0x0 ;  /* 0x0000000000007b1d */ /* 0x000fe20000010000 */
[----:B------:R-:W-:-:S05]  /*0e50*/  ISETP.GE.AND P0, PT, R9, 0x1, PT ;  /* 0x000000010900780c */ /* 0x000fca0003f06270 */
[----:B------:R-:W4:Y:S02]  /*0e60*/  F2I.U32.TRUNC.NTZ R143, R4 ;  /* 0x00000004008f7305 */ /* 0x000f24000020f000 */
[----:B------:R-:W1:Y:S01]  /*0e70*/  S2UR UR36, SR_CTAID.Z ;  /* 0x00000000002479c3 */ /* 0x000e620000002700 */
[----:B---3--:R-:W-:-:S05]  /*0e80*/  IADD3 R150, PT, PT, -R150, RZ, RZ ;  /* 0x000000ff96967210 */ /* 0x008fca0007ffe1ff */
[----:B--2---:R-:W-:Y:S01]  /*0e90*/  IMAD R150, R3, R150, UR5 ;  /* 0x0000000503967e24 */ /* 0x004fe2000f8e0296 */
[----:B----4-:R-:W-:-:S05]  /*0ea0*/  IADD3 R143, PT, PT, -R143, RZ, RZ ;  /* 0x000000ff8f8f7210 */ /* 0x010fca0007ffe1ff */
[----:B-1----:R-:W-:Y:S01]  /*0eb0*/  IMAD R143, R2, R143, UR4 ;  /* 0x00000004028f7e24 */ /* 0x002fe2000f8e028f */
[----:B------:R-:W-:Y:S06]  /*0ec0*/  @!P0 BRA `(.L_x_15) ;  /* 0x0000000000b88947 */ /* 0x000fec0003800000 */
[----:B------:R-:W1:Y:S01]  /*0ed0*/  LDC.64 R4, c[0x0][0xb18] ;  /* 0x0002c600ff047b82 */ /* 0x000e620000000a00 */
[----:B------:R-:W-:-:S07]  /*0ee0*/  ISETP.NE.AND P0, PT, R9, 0x1, PT ;  /* 0x000000010900780c */ /* 0x000fce0003f05270 */
[----:B------:R-:W2:Y:S08]  /*0ef0*/  LDC R10, c[0x0][0xb0c] ;  /* 0x0002c300ff0a7b82 */ /* 0x000eb00000000800 */
[----:B------:R-:W3:Y:S08]  /*0f00*/  LDC R11, c[0x0][0x370] ;  /* 0x0000dc00ff0b7b82 */ /* 0x000ef00000000800 */
[----:B------:R-:W4:Y:S01]  /*0f10*/  LDC R12, c[0x0][0x374] ;  /* 0x0000dd00ff0c7b82 */ /* 0x000f220000000800 */
[----:B-1----:R-:W-:-:S07]  /*0f20*/  ISETP.NE.AND P1, PT, R4, 0x1, PT ;  /* 0x000000010400780c */ /* 0x002fce0003f25270 */
[----:B------:R-:W3:Y:S01]  /*0f30*/  LDC.64 R6, c[0x0][0xb10] ;  /* 0x0002c400ff067b82 */ /* 0x000ee20000000a00 */
[----:B--2---:R-:W-:-:S07]  /*0f40*/  ISETP.NE.AND P2, PT, R10, 0x1, PT ;  /* 0x000000010a00780c */ /* 0x004fce0003f45270 */
[----:B------:R-:W1:Y:S08]  /*0f50*/  LDC R8, c[0x0][0xb20] ;  /* 0x0002c800ff087b82 */ /* 0x000e700000000800 */
[----:B------:R-:W2:Y:S01]  /*0f60*/  LDC.64 R2, c[0x0][0xb28] ;  /* 0x0002ca00ff027b82 */ /* 0x000ea20000000a00 */
[----:B----4-:R-:W-:-:S04]  /*0f70*/  IMAD.HI.U32 R13, R12, R5, RZ ;  /* 0x000000050c0d7227 */ /* 0x010fc800078e00ff */
[----:B------:R-:W-:-:S04]  /*0f80*/  IMAD.HI.U32 R5, R20, R5, RZ ;  /* 0x0000000514057227 */ /* 0x000fc800078e00ff */
[----:B---3--:R-:W-:-:S04]  /*0f90*/  IMAD.HI.U32 R14, R11, R6, RZ ;  /* 0x000000060b0e7227 */ /* 0x008fc800078e00ff */
[C---:B------:R-:W-:Y:S01]  /*0fa0*/  IMAD.HI.U32 R16, R21.reuse, R6, RZ ;  /* 0x0000000615107227 */ /* 0x040fe200078e00ff */
[-C--:B------:R-:W-:Y:S02]  /*0fb0*/  @P2 SHF.R.U32.HI R11, RZ, R7.reuse, R14 ;  /* 0x00000007ff0b2219 */ /* 0x080fe4000001160e */
[-C--:B-1----:R-:W-:Y:S02]  /*0fc0*/  @P1 SHF.R.U32.HI R12, RZ, R8.reuse, R13 ;  /* 0x00000008ff0c1219 */ /* 0x082fe4000001160d */
[----:B------:R-:W-:Y:S02]  /*0fd0*/  SHF.R.U32.HI R5, RZ, R8, R5 ;  /* 0x00000008ff057219 */ /* 0x000fe40000011605 */
[----:B------:R-:W-:Y:S02]  /*0fe0*/  SHF.R.U32.HI R16, RZ, R7, R16 ;  /* 0x00000007ff107219 */ /* 0x000fe40000011610 */
[----:B------:R-:W-:Y:S01]  /*0ff0*/  SEL R5, R20, R5, !P1 ;  /* 0x0000000514057207 */ /* 0x000fe20004800000 */
[----:B--2---:R-:W-:Y:S01]  /*1000*/  IMAD.HI.U32 R14, R12, R2, RZ ;  /* 0x000000020c0e7227 */ /* 0x004fe200078e00ff */
[----:B------:R-:W-:-:S02]  /*1010*/  SEL R7, R21, R16, !P2 ;  /* 0x0000001015077207 */ /* 0x000fc40005000000 */
[----:B------:R-:W-:Y:S01]  /*1020*/  IADD3 R13, PT, PT, -R5, RZ, RZ ;  /* 0x000000ff050d7210 */ /* 0x000fe20007ffe1ff */
[----:B------:R-:W-:Y:S01]  /*1030*/  IMAD.HI.U32 R6, R11, R2, RZ ;  /* 0x000000020b067227 */ /* 0x000fe200078e00ff */
[----:B------:R-:W-:-:S03]  /*1040*/  @P0 SHF.R.U32.HI R12, RZ, R3, R14 ;  /* 0x00000003ff0c0219 */ /* 0x000fc6000001160e */
[----:B------:R-:W-:Y:S01]  /*1050*/  IMAD R13, R4, R13, R20 ;  /* 0x0000000d040d7224 */ /* 0x000fe200078e0214 */
[----:B------:R-:W-:Y:S01]  /*1060*/  @P0 SHF.R.U32.HI R11, RZ, R3, R6 ;  /* 0x00000003ff0b0219 */ /* 0x000fe20000011606 */
[----:B------:R-:W-:-:S04]  /*1070*/  IMAD R12, R12, R9, RZ ;  /* 0x000000090c0c7224 */ /* 0x000fc800078e02ff */
[----:B------:R-:W-:Y:S01]  /*1080*/  IMAD R6, R11, R9, RZ ;  /* 0x000000090b067224 */ /* 0x000fe200078e02ff */
[----:B------:R-:W-:-:S04]  /*1090*/  ISETP.GE.AND P1, PT, R5, R12, PT ;  /* 0x0000000c0500720c */ /* 0x000fc80003f26270 */
[----:B------:R-:W-:Y:S01]  /*10a0*/  ISETP.GE.OR P1, PT, R7, R6, P1 ;  /* 0x000000060700720c */ /* 0x000fe20000f26670 */
[----:B------:R-:W-:-:S05]  /*10b0*/  IMAD.HI.U32 R6, R5, R2, RZ ;  /* 0x0000000205067227 */ /* 0x000fca00078e00ff */
[----:B------:R-:W-:-:S04]  /*10c0*/  SHF.R.U32.HI R6, RZ, R3, R6 ;  /* 0x00000003ff067219 */ /* 0x000fc80000011606 */
[----:B------:R-:W-:-:S03]  /*10d0*/  SEL R6, R5, R6, !P0 ;  /* 0x0000000605067207 */ /* 0x000fc60004000000 */
[----:B------:R-:W-:Y:S01]  /*10e0*/  @!P1 IMAD.HI.U32 R8, R7, R2, RZ ;  /* 0x0000000207089227 */ /* 0x000fe200078e00ff */
[----:B------:R-:W-:-:S04]  /*10f0*/  IADD3 R2, PT, PT, -R6, RZ, RZ ;  /* 0x000000ff06027210 */ /* 0x000fc80007ffe1ff */
[----:B------:R-:W-:Y:S01]  /*1100*/  @!P1 SHF.R.U32.HI R8, RZ, R3, R8 ;  /* 0x00000003ff089219 */ /* 0x000fe20000011608 */
[----:B------:R-:W-:-:S03]  /*1110*/  IMAD R2, R9, R2, R5 ;  /* 0x0000000209027224 */ /* 0x000fc600078e0205 */
[----:B------:R-:W-:-:S05]  /*1120*/  @!P1 SEL R3, R7, R8, !P0 ;  /* 0x0000000807039207 */ /* 0x000fca0004000000 */
[--C-:B------:R-:W-:Y:S02]  /*1130*/  @!P1 IMAD.IADD R6, R6, 0x1, -R3.reuse ;  /* 0x0000000106069824 */ /* 0x100fe400078e0a03 */
[----:B------:R-:W-:Y:S01]  /*1140*/  @!P1 IMAD R3, R2, R11, R3 ;  /* 0x0000000b02039224 */ /* 0x000fe200078e0203 */
[----:B------:R-:W-:Y:S01]  /*1150*/  IADD3 R2, PT, PT, -R7, RZ, RZ ;  /* 0x000000ff07027210 */ /* 0x000fe20007ffe1ff */
[----:B------:R-:W-:Y:S02]  /*1160*/  @!P1 IMAD R5, R6, R9, R7 ;  /* 0x0000000906059224 */ /* 0x000fe400078e0207 */
[----:B------:R-:W-:Y:S02]  /*1170*/  @!P1 IMAD.MOV.U32 R7, RZ, RZ, R3 ;  /* 0x000000ffff079224 */ /* 0x000fe400078e0003 */
[----:B------:R-:W-:Y:S02]  /*1180*/  IMAD R2, R10, R2, R21 ;  /* 0x000000020a027224 */ /* 0x000fe400078e0215 */
[----:B------:R-:W-:-:S02]  /*1190*/  IMAD R20, R5, R4, R13 ;  /* 0x0000000405147224 */ /* 0x000fc400078e020d */
[----:B------:R-:W-:Y:S02]  /*11a0*/  IMAD R21, R7, R10, R2 ;  /* 0x0000000a07157224 */ /* 0x000fe400078e0202 */
.L_x_15:
[----:B------:R-:W1:Y:S01]  /*11b0*/  LDCU UR4, c[0x0][0xb30] ;  /* 0x00016600ff0477ac */ /* 0x000e620008000800 */
[----:B------:R-:W2:Y:S08]  /*11c0*/  S2UR UR37, SR_CgaCtaId ;  /* 0x00000000002579c3 */ /* 0x000eb00000008800 */
[----:B------:R-:W3:Y:S01]  /*11d0*/  LDC R72, c[0x0][0xb24] ;  /* 0x0002c900ff487b82 */ /* 0x000ee20000000800 */
[----:B-1----:R-:W-:-:S09]  /*11e0*/  UISETP.NE.AND UP1, UPT, UR4, 0x1, UPT ;  /* 0x000000010400788c */ /* 0x002fd2000bf25270 */
[----:B--2---:R-:W-:Y:S05]  /*11f0*/  BRA.U UP1, `(.L_x_16) ;  /* 0x0000000101407547 */ /* 0x004fea000b800000 */
[----:B------:R-:W1:Y:S08]  /*1200*/  LDC.64 R4, c[0x0][0xb10] ;  /* 0x0002c400ff047b82 */ /* 0x000e700000000a00 */
[----:B------:R-:W2:Y:S08]  /*1210*/  LDC.64 R2, c[0x0][0xb18] ;  /* 0x0002c600ff027b82 */ /* 0x000eb00000000a00 */
[----:B------:R-:W4:Y:S08]  /*1220*/  LDC R6, c[0x0][0xb20] ;  /* 0x0002c800ff067b82 */ /* 0x000f300000000800 */
[----:B------:R-:W3:Y:S01]  /*1230*/  LDC R8, c[0x0][0xb0c] ;  /* 0x0002c300ff087b82 */ /* 0x000ee20000000800 */
[----:B-1----:R-:W-:-:S05]  /*1240*/  IMAD.HI.U32 R4, R21, R4, RZ ;  /* 0x0000000415047227 */ /* 0x002fca00078e00ff */
[----:B------:R-:W-:Y:S01]  /*1250*/  SHF.R.U32.HI R4, RZ, R5, R4 ;  /* 0x00000005ff047219 */ /* 0x000fe20000011604 */
[----:B--2---:R-:W-:Y:S01]  /*1260*/  IMAD.HI.U32 R3, R20, R3, RZ ;  /* 0x0000000314037227 */ /* 0x004fe200078e00ff */
[----:B------:R-:W-:-:S04]  /*1270*/  ISETP.NE.AND P0, PT, R2, 0x1, PT ;  /* 0x000000010200780c */ /* 0x000fc80003f05270 */
[----:B----4-:R-:W-:-:S04]  /*1280*/  SHF.R.U32.HI R3, RZ, R6, R3 ;  /* 0x00000006ff037219 */ /* 0x010fc80000011603 */
[----:B------:R-:W-:Y:S02]  /*1290*/  SEL R3, R20, R3, !P0 ;  /* 0x0000000314037207 */ /* 0x000fe40004000000 */
[----:B---3--:R-:W-:-:S04]  /*12a0*/  ISETP.NE.AND P1, PT, R8, 0x1, PT ;  /* 0x000000010800780c */ /* 0x008fc80003f25270 */
[----:B------:R-:W-:-:S05]  /*12b0*/  SEL R4, R21, R4, !P1 ;  /* 0x0000000415047207 */ /* 0x000fca0004800000 */
[----:B------:R-:W-:Y:S02]  /*12c0*/  IMAD.IADD R5, R3, 0x1, -R4 ;  /* 0x0000000103057824 */ /* 0x000fe400078e0a04 */
[----:B------:R-:W-:Y:S02]  /*12d0*/  IMAD.IADD R3, R4, 0x1, -R3 ;  /* 0x0000000104037824 */ /* 0x000fe400078e0a03 */
[----:B------:R-:W-:Y:S02]  /*12e0*/  IMAD R21, R5, R8, R21 ;  /* 0x0000000805157224 */ /* 0x000fe400078e0215 */
[----:B------:R-:W-:-:S07]  /*12f0*/  IMAD R20, R3, R2, R20 ;  /* 0x0000000203147224 */ /* 0x000fce00078e0214 */
.L_x_16:
[----:B------:R-:W-:Y:S01]  /*1300*/  BAR.SYNC.DEFER_BLOCKING 0x0 ;  /* 0x0000000000007b1d */ /* 0x000fe20000010000 */
[----:B------:R-:W-:Y:S01]  /*1310*/  UISETP.NE.AND UP1, UPT, UR8, 0x2, UPT ;  /* 0x000000020800788c */ /* 0x000fe2000bf25270 */
[----:B------:R-:W-:Y:S02]  /*1320*/  ISETP.NE.OR P5, PT, R0, 0x2, !P5 ;  /* 0x000000020000780c */ /* 0x000fe40006fa5670 */
[----:B------:R-:W-:-:S06]  /*1330*/  LOP3.LUT R2, R165, 0x1f, RZ, 0xc0, !PT ;  /* 0x0000001fa5027812 */ /* 0x000fcc00078ec0ff */
[----:B------:R-:W-:Y:S05]  /*1340*/  BRA.U UP1, `(.L_x_17) ;  /* 0x00000011015c7547 */ /* 0x000fea000b800000 */
[----:B------:R-:W1:Y:S01]  /*1350*/  LDCU UR15, c[0x0][0x38c] ;  /* 0x00007180ff0f77ac */ /* 0x000e620008000800 */
[----:B------:R-:W2:Y:S01]  /*1360*/  LDC R9, c[0x0][0x370] ;  /* 0x0000dc00ff097b82 */ /* 0x000ea20000000800 */
[----:B------:R-:W-:Y:S01]  /*1370*/  PLOP3.LUT P1, PT, PT, PT, UP2, 0x80, 0x8 ;  /* 0x000000000008781c */ /* 0x000fe20003f2f028 */
[----:B------:R-:W-:Y:S01]  /*1380*/  IMAD.MOV.U32 R15, RZ, RZ, 0x1 ;  /* 0x00000001ff0f7424 */ /* 0x000fe200078e00ff */
[----:B------:R-:W-:Y:S01]  /*1390*/  ISETP.EQ.OR P4, PT, R2, RZ, P5 ;  /* 0x000000ff0200720c */ /* 0x000fe20002f82670 */
[----:B------:R-:W-:Y:S01]  /*13a0*/  IMAD.MOV.U32 R14, RZ, RZ, RZ ;  /* 0x000000ffff0e7224 */ /* 0x000fe200078e00ff */
[----:B------:R-:W-:Y:S02]  /*13b0*/  PLOP3.LUT P1, PT, P1, PT, PT, 0x8, 0x80 ;  /* 0x000000000080781c */ /* 0x000fe40000f2e170 */
[----:B------:R-:W-:Y:S01]  /*13c0*/  CS2R R12, SRZ ;  /* 0x00000000000c7805 */ /* 0x000fe2000001ff00 */
[----:B------:R-:W-:Y:S01]  /*13d0*/  IMAD.MOV.U32 R10, RZ, RZ, 0x1 ;  /* 0x00000001ff0a7424 */ /* 0x000fe200078e00ff */
[----:B------:R-:W4:Y:S01]  /*13e0*/  LDC R0, c[0x0][0x374] ;  /* 0x0000dd00ff007b82 */ /* 0x000f220000000800 */
[----:B------:R-:W2:Y:S01]  /*13f0*/  LDCU.64 UR24, c[0x0][0x348] ;  /* 0x00006900ff1877ac */ /* 0x000ea20008000a00 */
[----:B------:R-:W-:Y:S01]  /*1400*/  UMOV UR13, URZ ;  /* 0x000000ff000d7c82 */ /* 0x000fe20008000000 */
[----:B-1----:R-:W-:-:S04]  /*1410*/  UIADD3 UR5, UPT, UPT, UR15, 0x7f, URZ ;  /* 0x0000007f0f057890 */ /* 0x002fc8000fffe0ff */
[----:B------:R-:W-:-:S04]  /*1420*/  USHF.R.S32.HI UR4, URZ, 0x1f, UR5 ;  /* 0x0000001fff047899 */ /* 0x000fc80008011405 */
[----:B------:R-:W-:-:S04]  /*1430*/  ULEA.HI UR4, UR4, UR5, URZ, 0x7 ;  /* 0x0000000504047291 */ /* 0x000fc8000f8f38ff */
[----:B------:R-:W-:Y:S02]  /*1440*/  USHF.R.S32.HI UR22, URZ, 0x7, UR4 ;  /* 0x00000007ff167899 */ /* 0x000fe40008011404 */
[----:B------:R-:W-:Y:S02]  /*1450*/  UIADD3 UR4, UPT, UPT, UR15, -0x1, URZ ;  /* 0xffffffff0f047890 */ /* 0x000fe4000fffe0ff */
[----:B------:R-:W-:Y:S02]  /*1460*/  UISETP.LT.U32.AND UP0, UPT, UR22, 0x4, UPT ;  /* 0x000000041600788c */ /* 0x000fe4000bf01070 */
[----:B------:R-:W-:Y:S02]  /*1470*/  UISETP.GE.U32.AND UP1, UPT, UR4, -0xff, UPT ;  /* 0xffffff010400788c */ /* 0x000fe4000bf26070 */
[----:B------:R-:W-:Y:S02]  /*1480*/  USEL UR21, UR22, 0x4, UP0 ;  /* 0x0000000416157887 */ /* 0x000fe40008000000 */
[----:B------:R-:W-:-:S02]  /*1490*/  UIADD3 UR15, UPT, UPT, UR15, 0xfe, URZ ;  /* 0x000000fe0f0f7890 */ /* 0x000fc4000fffe0ff */
[----:B------:R-:W-:Y:S02]  /*14a0*/  UIADD3 UR7, UPT, UPT, UR21, -0x1, URZ ;  /* 0xffffffff15077890 */ /* 0x000fe4000fffe0ff */
[----:B------:R-:W-:-:S03]  /*14b0*/  UIADD3 UR14, UPT, UPT, UR22, -UR21, URZ ;  /* 0x80000015160e7290 */ /* 0x000fc6000fffe0ff */
[----:B------:R-:W-:-:S04]  /*14c0*/  @UP1 UIADD3 UR7, UPT, UPT, UR21, URZ, URZ ;  /* 0x000000ff15071290 */ /* 0x000fc8000fffe0ff */
[----:B--2---:R-:W-:-:S12]  /*14d0*/  UIADD3 UR7, UPT, UPT, UR7, 0x1, URZ ;  /* 0x0000000107077890 */ /* 0x004fd8000fffe0ff */
.L_x_35:
[----:B------:R-:W-:Y:S01]  /*14e0*/  UISETP.NE.AND UP0, UPT, UR37, URZ, UPT ;  /* 0x000000ff2500728c */ /* 0x000fe2000bf05270 */
[----:B------:R-:W1:Y:S08]  /*14f0*/  S2UR UR37, SR_CgaCtaId ;  /* 0x00000000002579c3 */ /* 0x000e700000008800 */
[----:B------:R-:W-:Y:S05]  /*1500*/  BRA.U UP0, `(.L_x_18) ;  /* 0x0000000100347547 */ /* 0x000fea000b800000 */
[----:B------:R-:W2:Y:S01]  /*1510*/  S2R R2, SR_CgaCtaId ;  /* 0x0000000000027919 */ /* 0x000ea20000008800 */
[----:B------:R-:W-:-:S04]  /*1520*/  MOV R3, 0x400 ;  /* 0x0000040000037802 */ /* 0x000fc80000000f00 */
[----:B--2---:R-:W-:Y:S02]  /*1530*/  LEA R3, R2, R3, 0x18 ;  /* 0x0000000302037211 */ /* 0x004fe400078ec0ff */
[----:B------:R-:W-:-:S03]  /*1540*/  SHF.L.U32 R2, R10, 0x1f, RZ ;  /* 0x0000001f0a027819 */ /* 0x000fc600000006ff */
[----:B------:R-:W-:-:S04]  /*1550*/  IMAD R3, R12, 0x8, R3 ;  /* 0x000000080c037824 */ /* 0x000fc800078e0203 */
[----:B------:R-:W2:Y:S02]  /*1560*/  SYNCS.PHASECHK.TRANS64.TRYWAIT P0, [R3+URZ+0xd0], R2 ;  /* 0x0000d002030075a7 */ /* 0x000ea400080011ff */
[----:B--2---:R-:W-:Y:S05]  /*1570*/  @!P0 BRA `(.L_x_19) ;  /* 0x0000008400648947 */ /* 0x004fea0003800000 */
.L_x_118:
[----:B------:R-:W-:Y:S01]  /*1580*/  VIADD R12, R12, 0x1 ;  /* 0x000000010c0c7836 */ /* 0x000fe20000000000 */
[----:B------:R2:W-:Y:S04]  /*1590*/  SYNCS.ARRIVE.TRANS64.A1T0 RZ, [R3+URZ+0xc0], RZ ;  /* 0x0000c0ff03ff79a7 */ /* 0x0005e800081000ff */
[----:B------:R-:W-:-:S04]  /*15a0*/  ISETP.NE.AND P0, PT, R12, 0x2, PT ;  /* 0x000000020c00780c */ /* 0x000fc80003f05270 */
[----:B------:R-:W-:Y:S02]  /*15b0*/  SEL R12, R12, RZ, P0 ;  /* 0x000000ff0c0c7207 */ /* 0x000fe40000000000 */
[----:B--2---:R-:W-:-:S04]  /*15c0*/  SEL R3, RZ, 0x1, P0 ;  /* 0x00000001ff037807 */ /* 0x004fc80000000000 */
[----:B------:R-:W-:-:S07]  /*15d0*/  LOP3.LUT R10, R10, R3, RZ, 0x3c, !PT ;  /* 0x000000030a0a7212 */ /* 0x000fce00078e3cff */
.L_x_18:
[----:B------:R-:W-:Y:S01]  /*15e0*/  UMOV UR4, 0x400 ;  /* 0x0000040000047882 */ /* 0x000fe20000000000 */
[----:B------:R-:W-:Y:S01]  /*15f0*/  SHF.L.U32 R2, R15, 0x1f, RZ ;  /* 0x0000001f0f027819 */ /* 0x000fe200000006ff */
[----:B-1----:R-:W-:Y:S01]  /*1600*/  ULEA UR4, UR37, UR4, 0x18 ;  /* 0x0000000425047291 */ /* 0x002fe2000f8ec0ff */
[----:B------:R-:W-:Y:S01]  /*1610*/  R2UR UR35, R21 ;  /* 0x00000000152372ca */ /* 0x000fe200000e0000 */
[----:B------:R-:W-:Y:S01]  /*1620*/  UISETP.GE.U32.AND UP0, UPT, UR15, 0xff, UPT ;  /* 0x000000ff0f00788c */ /* 0x000fe2000bf06070 */
[----:B------:R-:W-:Y:S01]  /*1630*/  R2UR UR11, R20 ;  /* 0x00000000140b72ca */ /* 0x000fe200000e0000 */
[----:B------:R-:W-:Y:S01]  /*1640*/  ULEA UR5, UR13, UR4, 0x3 ;  /* 0x000000040d057291 */ /* 0x000fe2000f8e18ff */
[----:B------:R-:W-:-:S08]  /*1650*/  UMOV UR23, URZ ;  /* 0x000000ff00177c82 */ /* 0x000fd00008000000 */
[----:B------:R1:W2:Y:S01]  /*1660*/  SYNCS.PHASECHK.TRANS64.TRYWAIT P0, [UR5+0x20], R2 ;  /* 0x00002002ff0075a7 */ /* 0x0002a20008001105 */
[----:B------:R-:W-:Y:S02]  /*1670*/  USHF.L.U32 UR35, UR35, 0x7, URZ ;  /* 0x0000000723237899 */ /* 0x000fe400080006ff */
[----:B------:R-:W-:Y:S01]  /*1680*/  UIMAD UR11, UR11, 0xc0, URZ ;  /* 0x000000c00b0b78a4 */ /* 0x000fe2000f8e02ff */
[----:B------:R-:W-:Y:S11]  /*1690*/  BRA.U !UP0, `(.L_x_20) ;  /* 0x0000000108a87547 */ /* 0x000ff6000b800000 */
[----:B------:R-:W-:Y:S01]  /*16a0*/  UMOV UR16, URZ ;  /* 0x000000ff00107c82 */ /* 0x000fe20008000000 */
[----:B------:R-:W-:-:S05]  /*16b0*/  UMOV UR6, UR13 ;  /* 0x0000000d00067c82 */ /* 0x000fca0008000000 */
.L_x_25:
[----:B--2---:R-:W-:Y:S01]  /*16c0*/  @!P5 MOV R3, 0xa000 ;  /* 0x0000a0000003d802 */ /* 0x004fe20000000f00 */
[----:B-1----:R-:W-:Y:S01]  /*16d0*/  ULEA UR33, UR6, UR4, 0x3 ;  /* 0x0000000406217291 */ /* 0x002fe2000f8e18ff */
[----:B--2---:R-:W-:Y:S11]  /*16e0*/  @P0 BRA `(.L_x_21) ;  /* 0x00000000000c0947 */ /* 0x004ff60003800000 */
[----:B------:R-:W-:Y:S04]  /*16f0*/  SHF.L.U32 R5, R15, 0x1f, RZ ;  /* 0x0000001f0f057819 */ /* 0x000fe800000006ff */
[----:B------:R-:W2:Y:S02]  /*1700*/  SYNCS.PHASECHK.TRANS64.TRYWAIT P0, [UR33+0x20], R5 ;  /* 0x00002005ff0075a7 */ /* 0x000ea40008001121 */
[----:B--2---:R-:W-:Y:S05]  /*1710*/  @!P0 BRA `(.L_x_22) ;  /* 0x0000008400108947 */ /* 0x004fea0003800000 */
.L_x_21:
[----:B------:R2:W-:Y:S01]  /*1720*/  @!P5 SYNCS.ARRIVE.TRANS64 RZ, [UR33], R3 ;  /* 0x00000003ffffd9a7 */ /* 0x0005e20008000021 */
[----:B------:R-:W-:Y:S04]  /*1730*/  BSSY.RECONVERGENT B0, `(.L_x_23) ;  /* 0x0000003000007945 */ /* 0x000fe80003800200 */
[----:B------:R-:W-:Y:S05]  /*1740*/  @P4 BRA `(.L_x_24) ;  /* 0x0000000000044947 */ /* 0x000fea0003800000 */
[----:B------:R-:W-:Y:S05]  /*1750*/  BPT.TRAP 0x1 ;  /* 0x000000040000795c */ /* 0x000fea0000300000 */
.L_x_24:
[----:B------:R-:W-:Y:S05]  /*1760*/  BSYNC.RECONVERGENT B0 ;  /* 0x0000000000007941 */ /* 0x000fea0003800200 */
.L_x_23:
[----:B------:R-:W-:Y:S02]  /*1770*/  UIADD3 UR13, UPT, UPT, UR6, 0x1, URZ ;  /* 0x00000001060d7890 */ /* 0x000fe4000fffe0ff */
[----:B------:R-:W-:Y:S02]  /*1780*/  UIADD3 UR18, UP1, UPT, UR24, 0x80, URZ ;  /* 0x0000008018127890 */ /* 0x000fe4000ff3e0ff */
[----:B------:R-:W-:Y:S02]  /*1790*/  UISETP.NE.AND UP0, UPT, UR13, 0x4, UPT ;  /* 0x000000040d00788c */ /* 0x000fe4000bf05270 */
[----:B------:R-:W-:Y:S02]  /*17a0*/  ULEA UR32, UR6, UR4, 0xe ;  /* 0x0000000406207291 */ /* 0x000fe4000f8e70ff */
[----:B------:R-:W-:Y:S02]  /*17b0*/  USEL UR9, URZ, 0x1, UP0 ;  /* 0x00000001ff097887 */ /* 0x000fe40008000000 */
[----:B------:R-:W-:Y:S02]  /*17c0*/  USEL UR13, UR13, URZ, UP0 ;  /* 0x000000ff0d0d7287 */ /* 0x000fe40008000000 */
[----:B------:R-:W-:Y:S02]  /*17d0*/  USHF.L.U32 UR34, UR16, 0x7, URZ ;  /* 0x0000000710227899 */ /* 0x000fe400080006ff */
[----:B------:R-:W-:Y:S01]  /*17e0*/  ULEA UR8, UR13, UR4, 0x3 ;  /* 0x000000040d087291 */ /* 0x000fe2000f8e18ff */
[----:B------:R-:W-:Y:S01]  /*17f0*/  LOP3.LUT R15, R15, UR9, RZ, 0x3c, !PT ;  /* 0x000000090f0f7c12 */ /* 0x000fe2000f8e3cff */
[----:B------:R-:W-:Y:S02]  /*1800*/  UIADD3.X UR19, UPT, UPT, URZ, UR25, URZ, UP1, !UPT ;  /* 0x00000019ff137290 */ /* 0x000fe40008ffe4ff */
[----:B------:R-:W-:Y:S01]  /*1810*/  UIADD3 UR32, UPT, UPT, UR32, 0xa400, URZ ;  /* 0x0000a40020207890 */ /* 0x000fe2000fffe0ff */
[----:B-1----:R-:W-:Y:S01]  /*1820*/  SHF.L.U32 R2, R15, 0x1f, RZ ;  /* 0x0000001f0f027819 */ /* 0x002fe200000006ff */
[----:B------:R-:W-:Y:S02]  /*1830*/  UIMAD UR5, UR6, 0x6000, UR4 ;  /* 0x00006000060578a4 */ /* 0x000fe4000f8e0204 */
[----:B------:R-:W-:Y:S01]  /*1840*/  UIADD3 UR26, UP0, UPT, UR24, 0x180, URZ ;  /* 0x00000180181a7890 */ /* 0x000fe2000ff1e0ff */
[----:B------:R1:W1:Y:S01]  /*1850*/  SYNCS.PHASECHK.TRANS64.TRYWAIT P0, [UR8+0x20], R2 ;  /* 0x00002002ff0075a7 */ /* 0x0002620008001108 */
[----:B------:R-:W-:Y:S01]  /*1860*/  UMOV UR28, 0x0 ;  /* 0x00000000001c7882 */ /* 0x000fe20000000000 */
[----:B------:R-:W-:Y:S01]  /*1870*/  UMOV UR29, 0x10000000 ;  /* 0x10000000001d7882 */ /* 0x000fe20000000000 */
[----:B------:R-:W-:Y:S01]  /*1880*/  UIADD3 UR8, UPT, UPT, UR5, 0x1a400, URZ ;  /* 0x0001a40005087890 */ /* 0x000fe2000fffe0ff */
[----:B------:R1:W-:Y:S01]  /*1890*/  UTMALDG.3D [UR32], [UR18], desc[UR28] ;  /* 0x00001c20120075b4 */ /* 0x0003e20008011000 */
[----:B------:R-:W-:Y:S02]  /*18a0*/  UIADD3.X UR27, UPT, UPT, URZ, UR25, URZ, UP0, !UPT ;  /* 0x00000019ff1b7290 */ /* 0x000fe400087fe4ff */
[----:B------:R-:W-:Y:S01]  /*18b0*/  UIADD3 UR16, UPT, UPT, UR16, 0x1, URZ ;  /* 0x0000000110107890 */ /* 0x000fe2000fffe0ff */
[----:B------:R-:W-:Y:S01]  /*18c0*/  UMOV UR12, UR36 ;  /* 0x00000024000c7c82 */ /* 0x000fe20008000000 */
[----:B------:R-:W-:Y:S01]  /*18d0*/  UMOV UR9, UR33 ;  /* 0x0000002100097c82 */ /* 0x000fe20008000000 */
[----:B------:R-:W-:Y:S01]  /*18e0*/  UMOV UR10, UR34 ;  /* 0x00000022000a7c82 */ /* 0x000fe20008000000 */
[----:B------:R-:W-:Y:S03]  /*18f0*/  UISETP.NE.AND UP0, UPT, UR16, UR7, UPT ;  /* 0x000000071000728c */ /* 0x000fe6000bf05270 */
[----:B------:R1:W-:Y:S01]  /*1900*/  UTMALDG.3D [UR8], [UR26], desc[UR28] ;  /* 0x00001c081a0075b4 */ /* 0x0003e20008011000 */
[----:B------:R-:W-:Y:S01]  /*1910*/  UMOV UR23, UR7 ;  /* 0x0000000700177c82 */ /* 0x000fe20008000000 */
[----:B------:R-:W-:Y:S04]  /*1920*/  UMOV UR6, UR13 ;  /* 0x0000000d00067c82 */ /* 0x000fe80008000000 */
[----:B------:R-:W-:Y:S05]  /*1930*/  BRA.U UP0, `(.L_x_25) ;  /* 0xfffffffd00607547 */ /* 0x000fea000b83ffff */
.L_x_20:
[----:B------:R-:W-:Y:S01]  /*1940*/  ULEA UR5, UR13, UR4, 0x3 ;  /* 0x000000040d057291 */ /* 0x000fe2000f8e18ff */
[----:B-1----:R-:W-:Y:S01]  /*1950*/  SHF.L.U32 R2, R15, 0x1f, RZ ;  /* 0x0000001f0f027819 */ /* 0x002fe200000006ff */
[----:B------:R-:W-:Y:S01]  /*1960*/  @!P1 SYNCS.ARRIVE.TRANS64.A1T0 RZ, [UR4+0x78], RZ ;  /* 0x000078ffffff99a7 */ /* 0x000fe20008100004 */
[----:B------:R-:W-:-:S06]  /*1970*/  UISETP.GT.AND UP0, UPT, UR22, UR21, UPT ;  /* 0x000000151600728c */ /* 0x000fcc000bf04270 */
[----:B--2---:R1:W2:Y:S03]  /*1980*/  SYNCS.PHASECHK.TRANS64.TRYWAIT P0, [UR5+0x20], R2 ;  /* 0x00002002ff0075a7 */ /* 0x0042a60008001105 */
[----:B------:R-:W-:Y:S05]  /*1990*/  BRA.U !UP0, `(.L_x_26) ;  /* 0x0000000108ac7547 */ /* 0x000fea000b800000 */
[----:B------:R-:W-:Y:S01]  /*19a0*/  UIADD3 UR26, UPT, UPT, UR14, UR23, URZ ;  /* 0x000000170e1a7290 */ /* 0x000fe2000fffe0ff */
[----:B------:R-:W-:-:S11]  /*19b0*/  UMOV UR6, UR13 ;  /* 0x0000000d00067c82 */ /* 0x000fd60008000000 */
.L_x_31:
[----:B--2---:R-:W-:Y:S01]  /*19c0*/  @!P5 MOV R3, 0xa000 ;  /* 0x0000a0000003d802 */ /* 0x004fe20000000f00 */
[----:B-1----:R-:W-:Y:S01]  /*19d0*/  ULEA UR17, UR6, UR4, 0x3 ;  /* 0x0000000406117291 */ /* 0x002fe2000f8e18ff */
[----:B--2---:R-:W-:Y:S11]  /*19e0*/  @P0 BRA `(.L_x_27) ;  /* 0x00000000000c0947 */ /* 0x004ff60003800000 */
[----:B------:R-:W-:Y:S04]  /*19f0*/  SHF.L.U32 R5, R15, 0x1f, RZ ;  /* 0x0000001f0f057819 */ /* 0x000fe800000006ff */
[----:B------:R-:W2:Y:S02]  /*1a00*/  SYNCS.PHASECHK.TRANS64.TRYWAIT P0, [UR17+0x20], R5 ;  /* 0x00002005ff0075a7 */ /* 0x000ea40008001111 */
[----:B--2---:R-:W-:Y:S05]  /*1a10*/  @!P0 BRA `(.L_x_28) ;  /* 0x0000008000688947 */ /* 0x004fea0003800000 */
.L_x_27:
[----:B------:R2:W-:Y:S01]  /*1a20*/  @!P5 SYNCS.ARRIVE.TRANS64 RZ, [UR17], R3 ;  /* 0x00000003ffffd9a7 */ /* 0x0005e20008000011 */
[----:B------:R-:W-:Y:S04]  /*1a30*/  BSSY.RECONVERGENT B0, `(.L_x_29) ;  /* 0x0000003000007945 */ /* 0x000fe80003800200 */
[----:B------:R-:W-:Y:S05]  /*1a40*/  @P4 BRA `(.L_x_30) ;  /* 0x0000000000044947 */ /* 0x000fea0003800000 */
[----:B------:R-:W-:Y:S05]  /*1a50*/  BPT.TRAP 0x1 ;  /* 0x000000040000795c */ /* 0x000fea0000300000 */
.L_x_30:
[----:B------:R-:W-:Y:S05]  /*1a60*/  BSYNC.RECONVERGENT B0 ;  /* 0x0000000000007941 */ /* 0x000fea0003800200 */
.L_x_29:
[----:B------:R-:W-:Y:S02]  /*1a70*/  UIADD3 UR13, UPT, UPT, UR6, 0x1, URZ ;  /* 0x00000001060d7890 */ /* 0x000fe4000fffe0ff */
[----:B------:R-:W-:Y:S02]  /*1a80*/  ULEA UR16, UR6, UR4, 0xe ;  /* 0x0000000406107291 */ /* 0x000fe4000f8e70ff */
[----:B------:R-:W-:Y:S02]  /*1a90*/  UISETP.NE.AND UP0, UPT, UR13, 0x4, UPT ;  /* 0x000000040d00788c */ /* 0x000fe4000bf05270 */
[----:B------:R-:W-:Y:S02]  /*1aa0*/  UIADD3 UR32, UP1, UPT, UR24, 0x80, URZ ;  /* 0x0000008018207890 */ /* 0x000fe4000ff3e0ff */
[----:B------:R-:W-:Y:S02]  /*1ab0*/  USEL UR9, URZ, 0x1, UP0 ;  /* 0x00000001ff097887 */ /* 0x000fe40008000000 */
[----:B------:R-:W-:Y:S02]  /*1ac0*/  USEL UR13, UR13, URZ, UP0 ;  /* 0x000000ff0d0d7287 */ /* 0x000fe40008000000 */
[----:B------:R-:W-:Y:S02]  /*1ad0*/  USHF.L.U32 UR18, UR23, 0x7, URZ ;  /* 0x0000000717127899 */ /* 0x000fe400080006ff */
[----:B------:R-:W-:Y:S01]  /*1ae0*/  ULEA UR8, UR13, UR4, 0x3 ;  /* 0x000000040d087291 */ /* 0x000fe2000f8e18ff */
[----:B------:R-:W-:Y:S01]  /*1af0*/  LOP3.LUT R15, R15, UR9, RZ, 0x3c, !PT ;  /* 0x000000090f0f7c12 */ /* 0x000fe2000f8e3cff */
[----:B------:R-:W-:Y:S02]  /*1b00*/  UIADD3 UR16, UPT, UPT, UR16, 0xa400, URZ ;  /* 0x0000a40010107890 */ /* 0x000fe4000fffe0ff */
[----:B------:R-:W-:Y:S01]  /*1b10*/  UIADD3.X UR33, UPT, UPT, URZ, UR25, URZ, UP1, !UPT ;  /* 0x00000019ff217290 */ /* 0x000fe20008ffe4ff */
[----:B-1----:R-:W-:Y:S01]  /*1b20*/  SHF.L.U32 R2, R15, 0x1f, RZ ;  /* 0x0000001f0f027819 */ /* 0x002fe200000006ff */
[----:B------:R-:W-:Y:S02]  /*1b30*/  UIMAD UR5, UR6, 0x6000, UR4 ;  /* 0x00006000060578a4 */ /* 0x000fe4000f8e0204 */
[----:B------:R-:W-:Y:S01]  /*1b40*/  UIADD3 UR30, UP0, UPT, UR24, 0x180, URZ ;  /* 0x00000180181e7890 */ /* 0x000fe2000ff1e0ff */
[----:B------:R1:W1:Y:S01]  /*1b50*/  SYNCS.PHASECHK.TRANS64.TRYWAIT P0, [UR8+0x20], R2 ;  /* 0x00002002ff0075a7 */ /* 0x0002620008001108 */
[----:B------:R-:W-:Y:S01]  /*1b60*/  UIADD3 UR8, UPT, UPT, UR5, 0x1a400, URZ ;  /* 0x0001a40005087890 */ /* 0x000fe2000fffe0ff */
[----:B------:R-:W-:Y:S01]  /*1b70*/  UMOV UR28, 0x0 ;  /* 0x00000000001c7882 */ /* 0x000fe20000000000 */
[----:B------:R-:W-:Y:S01]  /*1b80*/  UMOV UR29, 0x10000000 ;  /* 0x10000000001d7882 */ /* 0x000fe20000000000 */
[----:B------:R-:W-:Y:S01]  /*1b90*/  UMOV UR19, UR35 ;  /* 0x0000002300137c82 */ /* 0x000fe20008000000 */
[----:B------:R-:W-:Y:S01]  /*1ba0*/  UMOV UR20, UR36 ;  /* 0x0000002400147c82 */ /* 0x000fe20008000000 */
[----:B------:R-:W-:Y:S01]  /*1bb0*/  UIADD3.X UR31, UPT, UPT, URZ, UR25, URZ, UP0, !UPT ;  /* 0x00000019ff1f7290 */ /* 0x000fe200087fe4ff */
[----:B------:R1:W-:Y:S01]  /*1bc0*/  UTMALDG.3D [UR16], [UR32], desc[UR28] ;  /* 0x00001c10200075b4 */ /* 0x0003e20008011000 */
[----:B------:R-:W-:Y:S01]  /*1bd0*/  UIADD3 UR23, UPT, UPT, UR23, 0x1, URZ ;  /* 0x0000000117177890 */ /* 0x000fe2000fffe0ff */
[----:B------:R-:W-:Y:S01]  /*1be0*/  UMOV UR12, UR36 ;  /* 0x00000024000c7c82 */ /* 0x000fe20008000000 */
[----:B------:R-:W-:Y:S01]  /*1bf0*/  UMOV UR9, UR17 ;  /* 0x0000001100097c82 */ /* 0x000fe20008000000 */
[----:B------:R-:W-:Y:S01]  /*1c00*/  UMOV UR10, UR18 ;  /* 0x00000012000a7c82 */ /* 0x000fe20008000000 */
[----:B------:R-:W-:Y:S03]  /*1c10*/  UISETP.NE.AND UP0, UPT, UR23, UR26, UPT ;  /* 0x0000001a1700728c */ /* 0x000fe6000bf05270 */
[----:B------:R1:W-:Y:S01]  /*1c20*/  UTMALDG.3D [UR8], [UR30], desc[UR28] ;  /* 0x00001c081e0075b4 */ /* 0x0003e20008011000 */
[----:B------:R-:W-:Y:S05]  /*1c30*/  UMOV UR6, UR13 ;  /* 0x0000000d00067c82 */ /* 0x000fea0008000000 */
[----:B------:R-:W-:Y:S05]  /*1c40*/  BRA.U UP0, `(.L_x_31) ;  /* 0xfffffffd005c7547 */ /* 0x000fea000b83ffff */
.L_x_26:
[C---:B-1----:R-:W-:Y:S01]  /*1c50*/  LEA R2, R14.reuse, UR4, 0x3 ;  /* 0x000000040e027c11 */ /* 0x042fe2000f8e18ff */
[----:B------:R-:W-:Y:S01]  /*1c60*/  NOP ;  /* 0x0000000000007918 */ /* 0x000fe20000000000 */
[----:B--2---:R-:W-:Y:S02]  /*1c70*/  SHF.L.U32 R3, R13, 0x1f, RZ ;  /* 0x0000001f0d037819 */ /* 0x004fe400000006ff */
[----:B------:R-:W-:Y:S02]  /*1c80*/  LEA R4, R14, UR4, 0x4 ;  /* 0x000000040e047c11 */ /* 0x000fe4000f8e20ff */
[----:B------:R-:W1:Y:S02]  /*1c90*/  SYNCS.PHASECHK.TRANS64.TRYWAIT P0, [R2+URZ+0x80], R3 ;  /* 0x00008003020075a7 */ /* 0x000e6400080011ff */
[----:B-1----:R-:W-:Y:S05]  /*1ca0*/  @!P0 BRA `(.L_x_32) ;  /* 0x0000007c00dc8947 */ /* 0x002fea0003800000 */
.L_x_121:
[----:B------:R-:W2:Y:S01]  /*1cb0*/  LDS.128 R4, [R4+0xf0] ;  /* 0x0000f00004047984 */ /* 0x000ea20000000c00 */
[----:B---3--:R-:W-:Y:S01]  /*1cc0*/  ISETP.GE.AND P0, PT, R72, 0x1, PT ;  /* 0x000000014800780c */ /* 0x008fe20003f06270 */
[----:B-1----:R-:W-:Y:S01]  /*1cd0*/  VIADD R2, R2, 0x90 ;  /* 0x0000009002027836 */ /* 0x002fe20000000000 */
[----:B------:R-:W-:Y:S01]  /*1ce0*/  @!PT LDS RZ, [RZ] ;  /* 0x00000000fffff984 */ /* 0x000fe20000000800 */
[----:B------:R-:W-:Y:S01]  /*1cf0*/  @!PT LDS RZ, [RZ] ;  /* 0x00000000fffff984 */ /* 0x000fe20000000800 */
[----:B------:R-:W-:Y:S01]  /*1d00*/  @!PT LDS RZ, [RZ] ;  /* 0x00000000fffff984 */ /* 0x000fe20000000800 */
[----:B------:R-:W-:Y:S01]  /*1d10*/  @!PT LDS RZ, [RZ] ;  /* 0x00000000fffff984 */ /* 0x000fe20000000800 */
[----:B------:R1:W-:Y:S06]  /*1d20*/  MEMBAR.ALL.CTA ;  /* 0x0000000000007992 */ /* 0x0003ec0000008000 */
[----:B-1----:R-:W1:Y:S01]  /*1d30*/  FENCE.VIEW.ASYNC.S ;  /* 0x00000000000073c6 */ /* 0x002e620000000000 */
[----:B------:R-:W-:-:S04]  /*1d40*/  PRMT R2, RZ, 0x654, R2 ;  /* 0x00000654ff027816 */ /* 0x000fc80000000002 */
[----:B-1----:R1:W-:Y:S01]  /*1d50*/  SYNCS.ARRIVE.TRANS64.RED.A1T0 RZ, [R2+URZ], RZ ;  /* 0x000000ff02ff79a7 */ /* 0x0023e200081004ff */
[----:B--2---:R-:W-:-:S13]  /*1d60*/  LOP3.LUT P2, RZ, R6, 0x1, RZ, 0xc0, !PT ;  /* 0x0000000106ff7812 */ /* 0x004fda000784c0ff */
[----:B------:R-:W-:Y:S01]  /*1d70*/  @P2 SHF.R.U32.HI R3, RZ, 0x10, R5 ;  /* 0x00000010ff032819 */ /* 0x000fe20000011605 */
[----:B------:R-:W-:Y:S01]  /*1d80*/  VOTEU.ANY UP0, P2 ;  /* 0x0000000000ff7886 */ /* 0x000fe20001000100 */
[----:B------:R-:W-:Y:S02]  /*1d90*/  @P2 MOV R11, R4 ;  /* 0x00000004000b2202 */ /* 0x000fe40000000f00 */
[----:B------:R-:W-:Y:S02]  /*1da0*/  @P2 R2UR.BROADCAST UR5, R3 ;  /* 0x00000000030522ca */ /* 0x000fe400008e0000 */
[----:B------:R-:W-:-:S11]  /*1db0*/  @P2 LOP3.LUT R8, R5, 0xffff, RZ, 0xc0, !PT ;  /* 0x0000ffff05082812 */ /* 0x000fd600078ec0ff */
[----:B------:R-:W-:Y:S01]  /*1dc0*/  @UP0 UMOV UR36, UR5 ;  /* 0x0000000500240c82 */ /* 0x000fe20008000000 */
[----:B-1----:R-:W-:Y:S05]  /*1dd0*/  @!P0 BRA `(.L_x_33) ;  /* 0x0000000000b88947 */ /* 0x002fea0003800000 */
[----:B------:R-:W4:Y:S01]  /*1de0*/  LDC.64 R4, c[0x0][0xb18] ;  /* 0x0002c600ff047b82 */ /* 0x000f220000000a00 */
[----:B------:R-:W-:-:S07]  /*1df0*/  ISETP.NE.AND P3, PT, R72, 0x1, PT ;  /* 0x000000014800780c */ /* 0x000fce0003f65270 */
[----:B------:R-:W1:Y:S08]  /*1e00*/  LDC.64 R6, c[0x0][0xb10] ;  /* 0x0002c400ff067b82 */ /* 0x000e700000000a00 */
[----:B------:R-:W2:Y:S08]  /*1e10*/  LDC R16, c[0x0][0xb20] ;  /* 0x0002c800ff107b82 */ /* 0x000eb00000000800 */
[----:B------:R-:W3:Y:S01]  /*1e20*/  LDC R18, c[0x0][0xb0c] ;  /* 0x0002c300ff127b82 */ /* 0x000ee20000000800 */
[----:B----4-:R-:W-:Y:S01]  /*1e30*/  IMAD.HI.U32 R17, R0, R5, RZ ;  /* 0x0000000500117227 */ /* 0x010fe200078e00ff */
[----:B------:R-:W-:-:S03]  /*1e40*/  ISETP.NE.AND P0, PT, R4, 0x1, PT ;  /* 0x000000010400780c */ /* 0x000fc60003f05270 */
[----:B------:R-:W-:-:S03]  /*1e50*/  IMAD.HI.U32 R5, R8, R5, RZ ;  /* 0x0000000508057227 */ /* 0x000fc600078e00ff */
[----:B------:R-:W4:Y:S01]  /*1e60*/  LDC.64 R2, c[0x0][0xb28] ;  /* 0x0002ca00ff027b82 */ /* 0x000f220000000a00 */
[----:B-1----:R-:W-:-:S04]  /*1e70*/  IMAD.HI.U32 R20, R9, R6, RZ ;  /* 0x0000000609147227 */ /* 0x002fc800078e00ff */
[----:B------:R-:W-:Y:S01]  /*1e80*/  IMAD.HI.U32 R22, R11, R6, RZ ;  /* 0x000000060b167227 */ /* 0x000fe200078e00ff */
[----:B------:R-:W-:Y:S02]  /*1e90*/  SHF.R.U32.HI R20, RZ, R7, R20 ;  /* 0x00000007ff147219 */ /* 0x000fe40000011614 */
[-C--:B--2---:R-:W-:Y:S02]  /*1ea0*/  SHF.R.U32.HI R17, RZ, R16.reuse, R17 ;  /* 0x00000010ff117219 */ /* 0x084fe40000011611 */
[----:B------:R-:W-:Y:S02]  /*1eb0*/  SHF.R.U32.HI R5, RZ, R16, R5 ;  /* 0x00000010ff057219 */ /* 0x000fe40000011605 */
[----:B------:R-:W-:Y:S02]  /*1ec0*/  SEL R17, R0, R17, !P0 ;  /* 0x0000001100117207 */ /* 0x000fe40004000000 */
[----:B------:R-:W-:Y:S02]  /*1ed0*/  SHF.R.U32.HI R22, RZ, R7, R22 ;  /* 0x00000007ff167219 */ /* 0x000fe40000011616 */
[----:B---3--:R-:W-:-:S02]  /*1ee0*/  ISETP.NE.AND P1, PT, R18, 0x1, PT ;  /* 0x000000011200780c */ /* 0x008fc40003f25270 */
[----:B------:R-:W-:Y:S02]  /*1ef0*/  SEL R5, R8, R5, !P0 ;  /* 0x0000000508057207 */ /* 0x000fe40004000000 */
[----:B------:R-:W-:Y:S02]  /*1f00*/  SEL R19, R9, R20, !P1 ;  /* 0x0000001409137207 */ /* 0x000fe40004800000 */
[----:B------:R-:W-:Y:S01]  /*1f10*/  SEL R7, R11, R22, !P1 ;  /* 0x000000160b077207 */ /* 0x000fe20004800000 */
[----:B----4-:R-:W-:-:S04]  /*1f20*/  IMAD.HI.U32 R20, R17, R2, RZ ;  /* 0x0000000211147227 */ /* 0x010fc800078e00ff */
[----:B------:R-:W-:Y:S01]  /*1f30*/  IMAD.HI.U32 R6, R19, R2, RZ ;  /* 0x0000000213067227 */ /* 0x000fe200078e00ff */
[----:B------:R-:W-:-:S04]  /*1f40*/  @P3 SHF.R.U32.HI R17, RZ, R3, R20 ;  /* 0x00000003ff113219 */ /* 0x000fc80000011614 */
[----:B------:R-:W-:Y:S01]  /*1f50*/  @P3 SHF.R.U32.HI R19, RZ, R3, R6 ;  /* 0x00000003ff133219 */ /* 0x000fe20000011606 */
[----:B------:R-:W-:-:S04]  /*1f60*/  IMAD R17, R72, R17, RZ ;  /* 0x0000001148117224 */ /* 0x000fc800078e02ff */
[----:B------:R-:W-:Y:S01]  /*1f70*/  IMAD R6, R72, R19, RZ ;  /* 0x0000001348067224 */ /* 0x000fe200078e02ff */
[C---:B------:R-:W-:Y:S02]  /*1f80*/  ISETP.GE.AND P0, PT, R5.reuse, R17, PT ;  /* 0x000000110500720c */ /* 0x040fe40003f06270 */
[----:B------:R-:W-:Y:S02]  /*1f90*/  IADD3 R17, PT, PT, -R5, RZ, RZ ;  /* 0x000000ff05117210 */ /* 0x000fe40007ffe1ff */
[----:B------:R-:W-:Y:S01]  /*1fa0*/  ISETP.GE.OR P0, PT, R7, R6, P0 ;  /* 0x000000060700720c */ /* 0x000fe20000706670 */
[----:B------:R-:W-:-:S04]  /*1fb0*/  IMAD.HI.U32 R6, R5, R2, RZ ;  /* 0x0000000205067227 */ /* 0x000fc800078e00ff */
[----:B------:R-:W-:Y:S01]  /*1fc0*/  IMAD R8, R4, R17, R8 ;  /* 0x0000001104087224 */ /* 0x000fe200078e0208 */
[----:B------:R-:W-:-:S04]  /*1fd0*/  SHF.R.U32.HI R6, RZ, R3, R6 ;  /* 0x00000003ff067219 */ /* 0x000fc80000011606 */
[----:B------:R-:W-:-:S03]  /*1fe0*/  SEL R6, R5, R6, !P3 ;  /* 0x0000000605067207 */ /* 0x000fc60005800000 */
[----:B------:R-:W-:-:S04]  /*1ff0*/  @!P0 IMAD.HI.U32 R16, R7, R2, RZ ;  /* 0x0000000207108227 */ /* 0x000fc800078e00ff */
[----:B------:R-:W-:Y:S01]  /*2000*/  IMAD.MOV R2, RZ, RZ, -R6 ;  /* 0x000000ffff027224 */ /* 0x000fe200078e0a06 */
[----:B------:R-:W-:-:S03]  /*2010*/  @!P0 SHF.R.U32.HI R16, RZ, R3, R16 ;  /* 0x00000003ff108219 */ /* 0x000fc60000011610 */
[----:B------:R-:W-:Y:S01]  /*2020*/  IMAD R2, R72, R2, R5 ;  /* 0x0000000248027224 */ /* 0x000fe200078e0205 */
        /* <DEDUP_REMOVED lines=9> */
.L_x_33:
[----:B------:R-:W1:Y:S02]  /*20c0*/  LDCU UR5, c[0x0][0xb30] ;  /* 0x00016600ff0577ac */ /* 0x000e640008000800 */
[----:B-1----:R-:W-:-:S09]  /*20d0*/  UISETP.NE.AND UP0, UPT, UR5, 0x1, UPT ;  /* 0x000000010500788c */ /* 0x002fd2000bf05270 */
[----:B------:R-:W-:Y:S05]  /*20e0*/  BRA.U UP0, `(.L_x_34) ;  /* 0x0000000100407547 */ /* 0x000fea000b800000 */
[----:B------:R-:W1:Y:S08]  /*20f0*/  LDC.64 R4, c[0x0][0xb10] ;  /* 0x0002c400ff047b82 */ /* 0x000e700000000a00 */
[----:B------:R-:W2:Y:S08]  /*2100*/  LDC.64 R2, c[0x0][0xb18] ;  /* 0x0002c600ff027b82 */ /* 0x000eb00000000a00 */
[----:B------:R-:W3:Y:S08]  /*2110*/  LDC R6, c[0x0][0xb20] ;  /* 0x0002c800ff067b82 */ /* 0x000ef00000000800 */
[----:B------:R-:W4:Y:S01]  /*2120*/  LDC R16, c[0x0][0xb0c] ;  /* 0x0002c300ff107b82 */ /* 0x000f220000000800 */
[----:B-1----:R-:W-:-:S05]  /*2130*/  IMAD.HI.U32 R4, R11, R4, RZ ;  /* 0x000000040b047227 */ /* 0x002fca00078e00ff */
[----:B------:R-:W-:Y:S01]  /*2140*/  SHF.R.U32.HI R4, RZ, R5, R4 ;  /* 0x00000005ff047219 */ /* 0x000fe20000011604 */
[----:B--2---:R-:W-:Y:S01]  /*2150*/  IMAD.HI.U32 R3, R8, R3, RZ ;  /* 0x0000000308037227 */ /* 0x004fe200078e00ff */
[----:B------:R-:W-:-:S04]  /*2160*/  ISETP.NE.AND P0, PT, R2, 0x1, PT ;  /* 0x000000010200780c */ /* 0x000fc80003f05270 */
[----:B---3--:R-:W-:-:S04]  /*2170*/  SHF.R.U32.HI R3, RZ, R6, R3 ;  /* 0x00000006ff037219 */ /* 0x008fc80000011603 */
[----:B------:R-:W-:Y:S02]  /*2180*/  SEL R3, R8, R3, !P0 ;  /* 0x0000000308037207 */ /* 0x000fe40004000000 */
[----:B----4-:R-:W-:-:S04]  /*2190*/  ISETP.NE.AND P1, PT, R16, 0x1, PT ;  /* 0x000000011000780c */ /* 0x010fc80003f25270 */
[----:B------:R-:W-:-:S05]  /*21a0*/  SEL R4, R11, R4, !P1 ;  /* 0x000000040b047207 */ /* 0x000fca0004800000 */
[----:B------:R-:W-:Y:S02]  /*21b0*/  IMAD.IADD R5, R3, 0x1, -R4 ;  /* 0x0000000103057824 */ /* 0x000fe400078e0a04 */
[----:B------:R-:W-:Y:S02]  /*21c0*/  IMAD.IADD R3, R4, 0x1, -R3 ;  /* 0x0000000104037824 */ /* 0x000fe400078e0a03 */
[----:B------:R-:W-:Y:S02]  /*21d0*/  IMAD R11, R5, R16, R11 ;  /* 0x00000010050b7224 */ /* 0x000fe400078e020b */
[----:B------:R-:W-:-:S07]  /*21e0*/  IMAD R8, R3, R2, R8 ;  /* 0x0000000203087224 */ /* 0x000fce00078e0208 */
.L_x_34:
[----:B------:R-:W-:Y:S01]  /*21f0*/  VIADD R14, R14, 0x1 ;  /* 0x000000010e0e7836 */ /* 0x000fe20000000000 */
[----:B------:R-:W-:Y:S01]  /*2200*/  PLOP3.LUT P1, PT, PT, PT, PT, 0x80, 0x8 ;  /* 0x000000000008781c */ /* 0x000fe20003f2f070 */
[----:B------:R-:W-:Y:S02]  /*2210*/  IMAD.IADD R21, R11, 0x1, R150 ;  /* 0x000000010b157824 */ /* 0x000fe400078e0296 */
[----:B------:R-:W-:Y:S01]  /*2220*/  IMAD.IADD R20, R8, 0x1, R143 ;  /* 0x0000000108147824 */ /* 0x000fe200078e028f */
[----:B------:R-:W-:-:S04]  /*2230*/  ISETP.NE.AND P0, PT, R14, 0x2, PT ;  /* 0x000000020e00780c */ /* 0x000fc80003f05270 */
[----:B------:R-:W-:Y:S02]  /*2240*/  SEL R2, RZ, 0x1, P0 ;  /* 0x00000001ff027807 */ /* 0x000fe40000000000 */
[----:B------:R-:W-:Y:S02]  /*2250*/  SEL R14, R14, RZ, P0 ;  /* 0x000000ff0e0e7207 */ /* 0x000fe40000000000 */
[----:B------:R-:W-:Y:S01]  /*2260*/  LOP3.LUT R13, R13, R2, RZ, 0x3c, !PT ;  /* 0x000000020d0d7212 */ /* 0x000fe200078e3cff */
[----:B------:R-:W-:Y:S06]  /*2270*/  @P2 BRA `(.L_x_35) ;  /* 0xfffffff000982947 */ /* 0x000fec000383ffff */
[----:B------:R-:W-:Y:S01]  /*2280*/  UIADD3 UR4, UPT, UPT, UR4, 0x20, URZ ;  /* 0x0000002004047890 */ /* 0x000fe2000fffe0ff */
[----:B------:R-:W-:-:S03]  /*2290*/  SHF.L.U32 R3, R15, 0x1f, RZ ;  /* 0x0000001f0f037819 */ /* 0x000fc600000006ff */
[----:B------:R-:W-:-:S09]  /*22a0*/  ULEA UR5, UR13, UR4, 0x3 ;  /* 0x000000040d057291 */ /* 0x000fd2000f8e18ff */
[----:B------:R-:W1:Y:S02]  /*22b0*/  SYNCS.PHASECHK.TRANS64.TRYWAIT P0, [UR5], R3 ;  /* 0x00000003ff0075a7 */ /* 0x000e640008001105 */
[----:B-1----:R-:W-:Y:S05]  /*22c0*/  @!P0 BRA `(.L_x_36) ;  /* 0x0000007800688947 */ /* 0x002fea0003800000 */
.L_x_123:
[----:B------:R-:W-:-:S04]  /*22d0*/  UIADD3 UR6, UPT, UPT, UR13, 0x1, URZ ;  /* 0x000000010d067890 */ /* 0x000fc8000fffe0ff */
[----:B------:R-:W-:-:S04]  /*22e0*/  UISETP.NE.AND UP0, UPT, UR6, 0x4, UPT ;  /* 0x000000040600788c */ /* 0x000fc8000bf05270 */
[----:B------:R-:W-:Y:S02]  /*22f0*/  USEL UR7, URZ, 0x1, UP0 ;  /* 0x00000001ff077887 */ /* 0x000fe40008000000 */
[----:B------:R-:W-:-:S04]  /*2300*/  USEL UR6, UR6, URZ, UP0 ;  /* 0x000000ff06067287 */ /* 0x000fc80008000000 */
[----:B------:R-:W-:Y:S01]  /*2310*/  ULEA UR5, UR6, UR4, 0x3 ;  /* 0x0000000406057291 */ /* 0x000fe2000f8e18ff */
[----:B------:R-:W-:-:S04]  /*2320*/  LOP3.LUT R2, R15, UR7, RZ, 0x3c, !PT ;  /* 0x000000070f027c12 */ /* 0x000fc8000f8e3cff */
[----:B-1----:R-:W-:-:S04]  /*2330*/  SHF.L.U32 R3, R2, 0x1f, RZ ;  /* 0x0000001f02037819 */ /* 0x002fc800000006ff */
[----:B------:R-:W1:Y:S02]  /*2340*/  SYNCS.PHASECHK.TRANS64.TRYWAIT P0, [UR5], R3 ;  /* 0x00000003ff0075a7 */ /* 0x000e640008001105 */
[----:B-1----:R-:W-:Y:S05]  /*2350*/  @!P0 BRA `(.L_x_37) ;  /* 0x00000078005c8947 */ /* 0x002fea0003800000 */
.L_x_125:
        /* <DEDUP_REMOVED lines=9> */
.L_x_127:
[----:B------:R-:W-:-:S04]  /*23f0*/  UIADD3 UR6, UPT, UPT, UR6, 0x1, URZ ;  /* 0x0000000106067890 */ /* 0x000fc8000fffe0ff */
[----:B------:R-:W-:-:S04]  /*2400*/  UISETP.NE.AND UP0, UPT, UR6, 0x4, UPT ;  /* 0x000000040600788c */ /* 0x000fc8000bf05270 */
[----:B------:R-:W-:Y:S02]  /*2410*/  USEL UR5, URZ, 0x1, UP0 ;  /* 0x00000001ff057887 */ /* 0x000fe40008000000 */
[----:B------:R-:W-:-:S04]  /*2420*/  USEL UR6, UR6, URZ, UP0 ;  /* 0x000000ff06067287 */ /* 0x000fc80008000000 */
[----:B------:R-:W-:Y:S01]  /*2430*/  ULEA UR6, UR6, UR4, 0x3 ;  /* 0x0000000406067291 */ /* 0x000fe2000f8e18ff */
[----:B-1----:R-:W-:-:S04]  /*2440*/  LOP3.LUT R3, R2, UR5, RZ, 0x3c, !PT ;  /* 0x0000000502037c12 */ /* 0x002fc8000f8e3cff */
[----:B------:R-:W-:Y:S01]  /*2450*/  SHF.L.U32 R3, R3, 0x1f, RZ ;  /* 0x0000001f03037819 */ /* 0x000fe200000006ff */
[----:B----4-:R-:W-:-:S07]  /*2460*/  IMAD.U32 R0, RZ, RZ, UR6 ;  /* 0x00000006ff007e24 */ /* 0x010fce000f8e00ff */
.L_x_39:
[----:B-1----:R1:W2:Y:S02]  /*2470*/  SYNCS.PHASECHK.TRANS64.TRYWAIT P0, [R0+URZ], R3 ;  /* 0x00000003000075a7 */ /* 0x0022a400080011ff */
[----:B--2---:R-:W-:Y:S05]  /*2480*/  @!P0 NANOSLEEP.SYNCS 0x989680 ;  /* 0x009896800000895d */ /* 0x004fea0003900000 */
[----:B------:R-:W2:Y:S02]  /*2490*/  @!P0 SYNCS.PHASECHK.TRANS64 P0, [R0+URZ], R3 ;  /* 0x00000003000085a7 */ /* 0x000ea400080010ff */
[----:B--2---:R-:W-:Y:S05]  /*24a0*/  @P0 EXIT ;  /* 0x000000000000094d */ /* 0x004fea0003800000 */
[----:B------:R-:W-:Y:S05]  /*24b0*/  BRA `(.L_x_39) ;  /* 0xfffffffc00ec7947 */ /* 0x000fea000383ffff */
.L_x_17:
[----:B------:R-:W-:-:S04]  /*24c0*/  UISETP.NE.AND UP1, UPT, UR37, URZ, UPT ;  /* 0x000000ff2500728c */ /* 0x000fc8000bf25270 */
[----:B------:R-:W-:-:S09]  /*24d0*/  UISETP.NE.OR UP1, UPT, UR8, 0x1, UP1 ;  /* 0x000000010800788c */ /* 0x000fd20008f25670 */
[----:B------:R-:W-:Y:S05]  /*24e0*/  BRA.U UP1, `(.L_x_40) ;  /* 0x0000000501487547 */ /* 0x000fea000b800000 */
[----:B------:R-:W-:Y:S01]  /*24f0*/  ISETP.NE.AND P2, PT, R2, RZ, PT ;  /* 0x000000ff0200720c */ /* 0x000fe20003f45270 */
[----:B------:R-:W-:Y:S01]  /*2500*/  IMAD.MOV.U32 R12, RZ, RZ, 0x1 ;  /* 0x00000001ff0c7424 */ /* 0x000fe200078e00ff */
[----:B------:R-:W-:Y:S02]  /*2510*/  CS2R R10, SRZ ;  /* 0x00000000000a7805 */ /* 0x000fe4000001ff00 */
[----:B------:R-:W-:Y:S01]  /*2520*/  CS2R R8, SRZ ;  /* 0x0000000000087805 */ /* 0x000fe2000001ff00 */
[----:B------:R-:W-:Y:S01]  /*2530*/  UMOV UR4, 0x400 ;  /* 0x0000040000047882 */ /* 0x000fe20000000000 */
[----:B------:R-:W-:Y:S01]  /*2540*/  UMOV UR6, URZ ;  /* 0x000000ff00067c82 */ /* 0x000fe20008000000 */
[----:B------:R-:W-:-:S12]  /*2550*/  ULEA UR37, UR37, UR4, 0x18 ;  /* 0x0000000425257291 */ /* 0x000fd8000f8ec0ff */
.L_x_44:
[----:B------:R-:W-:Y:S02]  /*2560*/  LEA R0, R8, UR37, 0x3 ;  /* 0x0000002508007c11 */ /* 0x000fe4000f8e18ff */
[----:B------:R-:W-:-:S03]  /*2570*/  SHF.L.U32 R5, R9, 0x1f, RZ ;  /* 0x0000001f09057819 */ /* 0x000fc600000006ff */
[----:B------:R-:W-:Y:S01]  /*2580*/  VIADD R4, R0, 0xd0 ;  /* 0x000000d000047836 */ /* 0x000fe20000000000 */
[----:B------:R-:W1:Y:S02]  /*2590*/  SYNCS.PHASECHK.TRANS64.TRYWAIT P0, [R0+URZ+0xc0], R5 ;  /* 0x0000c005000075a7 */ /* 0x000e6400080011ff */
[----:B-1----:R-:W-:Y:S05]  /*25a0*/  @!P0 BRA `(.L_x_41) ;  /* 0x0000007400f88947 */ /* 0x002fea0003800000 */
.L_x_128:
[----:B------:R-:W-:Y:S01]  /*25b0*/  ULEA UR5, UR6, UR37, 0x3 ;  /* 0x0000002506057291 */ /* 0x000fe2000f8e18ff */
[----:B------:R-:W-:Y:S02]  /*25c0*/  PRMT R4, RZ, 0x654, R4 ;  /* 0x00000654ff047816 */ /* 0x000fe40000000004 */
[----:B-1----:R-:W-:Y:S01]  /*25d0*/  SHF.L.U32 R5, R12, 0x1f, RZ ;  /* 0x0000001f0c057819 */ /* 0x002fe200000006ff */
[----:B------:R-:W-:Y:S01]  /*25e0*/  UIADD3 UR4, UPT, UPT, UR5, 0x80, URZ ;  /* 0x0000008005047890 */ /* 0x000fe2000fffe0ff */
[----:B------:R1:W-:Y:S05]  /*25f0*/  SYNCS.ARRIVE.TRANS64.RED.A1T0 RZ, [R4+URZ], RZ ;  /* 0x000000ff04ff79a7 */ /* 0x0003ea00081004ff */
[----:B------:R-:W-:Y:S01]  /*2600*/  IMAD.U32 R7, RZ, RZ, UR4 ;  /* 0x00000004ff077e24 */ /* 0x000fe2000f8e00ff */
[----:B------:R-:W2:Y:S04]  /*2610*/  SYNCS.PHASECHK.TRANS64.TRYWAIT P0, [UR5+0x90], R5 ;  /* 0x00009005ff0075a7 */ /* 0x000ea80008001105 */
[----:B------:R-:W-:Y:S01]  /*2620*/  PRMT R6, R2, 0x654, R7 ;  /* 0x0000065402067816 */ /* 0x000fe20000000007 */
[----:B-1----:R-:W-:Y:S01]  /*2630*/  @!P2 IMAD.MOV.U32 R4, RZ, RZ, 0x10 ;  /* 0x00000010ff04a424 */ /* 0x002fe200078e00ff */
[----:B--2---:R-:W-:Y:S06]  /*2640*/  @!P0 BRA `(.L_x_42) ;  /* 0x0000007400e48947 */ /* 0x004fec0003800000 */
.L_x_130:
[----:B------:R-:W-:Y:S01]  /*2650*/  ULEA UR4, UR6, UR37, 0x4 ;  /* 0x0000002506047291 */ /* 0x000fe2000f8e20ff */
[----:B------:R-:W-:Y:S01]  /*2660*/  SEL R3, R6, R3, !P2 ;  /* 0x0000000306037207 */ /* 0x000fe20005000000 */
[----:B------:R-:W-:Y:S01]  /*2670*/  UIADD3 UR5, UPT, UPT, UR5, 0x80, URZ ;  /* 0x0000008005057890 */ /* 0x000fe2000fffe0ff */
[----:B-1----:R-:W-:Y:S01]  /*2680*/  LEA R0, R11, UR37, 0x3 ;  /* 0x000000250b007c11 */ /* 0x002fe2000f8e18ff */
[----:B------:R-:W-:Y:S01]  /*2690*/  UIADD3 UR4, UPT, UPT, UR4, 0xf0, URZ ;  /* 0x000000f004047890 */ /* 0x000fe2000fffe0ff */
[----:B------:R-:W-:Y:S01]  /*26a0*/  SHF.L.U32 R5, R10, 0x1f, RZ ;  /* 0x0000001f0a057819 */ /* 0x000fe200000006ff */
[----:B------:R1:W-:Y:S01]  /*26b0*/  @!P2 SYNCS.ARRIVE.TRANS64.RED RZ, [R3+URZ], R4 ;  /* 0x0000000403ffa9a7 */ /* 0x0003e200080004ff */
[----:B------:R-:W-:Y:S01]  /*26c0*/  UIADD3 UR6, UPT, UPT, UR6, 0x1, URZ ;  /* 0x0000000106067890 */ /* 0x000fe2000fffe0ff */
[----:B------:R-:W-:-:S03]  /*26d0*/  VIADD R8, R8, 0x1 ;  /* 0x0000000108087836 */ /* 0x000fc60000000000 */
[----:B------:R-:W-:Y:S02]  /*26e0*/  UISETP.NE.AND UP0, UPT, UR6, 0x2, UPT ;  /* 0x000000020600788c */ /* 0x000fe4000bf05270 */
[----:B------:R-:W-:Y:S06]  /*26f0*/  UGETNEXTWORKID.BROADCAST [UR4], [UR5] ;  /* 0x00000000040073ca */ /* 0x000fec0008000100 */
[----:B------:R-:W-:Y:S01]  /*2700*/  USEL UR4, URZ, 0x1, UP0 ;  /* 0x00000001ff047887 */ /* 0x000fe20008000000 */
[----:B------:R-:W-:Y:S01]  /*2710*/  ISETP.NE.AND P0, PT, R8, 0x2, PT ;  /* 0x000000020800780c */ /* 0x000fe20003f05270 */
[----:B------:R-:W-:Y:S01]  /*2720*/  USEL UR6, UR6, URZ, UP0 ;  /* 0x000000ff06067287 */ /* 0x000fe20008000000 */
[----:B------:R-:W2:Y:S03]  /*2730*/  SYNCS.PHASECHK.TRANS64.TRYWAIT P1, [R0+URZ+0x80], R5 ;  /* 0x00008005000075a7 */ /* 0x000ea600080211ff */
[----:B------:R-:W-:Y:S01]  /*2740*/  LOP3.LUT R12, R12, UR4, RZ, 0x3c, !PT ;  /* 0x000000040c0c7c12 */ /* 0x000fe2000f8e3cff */
[----:B-12---:R-:W-:Y:S07]  /*2750*/  @!P1 BRA `(.L_x_43) ;  /* 0x0000007400b89947 */ /* 0x006fee0003800000 */
.L_x_131:
[C---:B------:R-:W-:Y:S01]  /*2760*/  LEA R4, R11.reuse, UR37, 0x4 ;  /* 0x000000250b047c11 */ /* 0x040fe2000f8e20ff */
[----:B-1----:R-:W-:Y:S01]  /*2770*/  VIADD R0, R0, 0x90 ;  /* 0x0000009000007836 */ /* 0x002fe20000000000 */
[----:B------:R-:W-:Y:S01]  /*2780*/  SEL R8, R8, RZ, P0 ;  /* 0x000000ff08087207 */ /* 0x000fe20000000000 */
[----:B------:R-:W-:-:S03]  /*2790*/  VIADD R11, R11, 0x1 ;  /* 0x000000010b0b7836 */ /* 0x000fc60000000000 */
[----:B------:R-:W1:Y:S01]  /*27a0*/  LDS.128 R4, [R4+0xf0] ;  /* 0x0000f00004047984 */ /* 0x000e620000000c00 */
[----:B------:R-:W-:Y:S02]  /*27b0*/  PRMT R0, RZ, 0x654, R0 ;  /* 0x00000654ff007816 */ /* 0x000fe40000000000 */
[C---:B------:R-:W-:Y:S01]  /*27c0*/  ISETP.NE.AND P1, PT, R11.reuse, 0x2, PT ;  /* 0x000000020b00780c */ /* 0x040fe20003f25270 */
[----:B------:R-:W-:Y:S01]  /*27d0*/  @!PT LDS RZ, [RZ] ;  /* 0x00000000fffff984 */ /* 0x000fe20000000800 */
[----:B------:R-:W-:Y:S01]  /*27e0*/  @!PT LDS RZ, [RZ] ;  /* 0x00000000fffff984 */ /* 0x000fe20000000800 */
[----:B------:R-:W-:Y:S01]  /*27f0*/  @!PT LDS RZ, [RZ] ;  /* 0x00000000fffff984 */ /* 0x000fe20000000800 */
[----:B------:R-:W-:Y:S01]  /*2800*/  @!PT LDS RZ, [RZ] ;  /* 0x00000000fffff984 */ /* 0x000fe20000000800 */
[----:B------:R2:W-:Y:S06]  /*2810*/  MEMBAR.ALL.CTA ;  /* 0x0000000000007992 */ /* 0x0005ec0000008000 */
[----:B--2---:R-:W2:Y:S01]  /*2820*/  FENCE.VIEW.ASYNC.S ;  /* 0x00000000000073c6 */ /* 0x004ea20000000000 */
[----:B------:R-:W-:Y:S01]  /*2830*/  SEL R11, R11, RZ, P1 ;  /* 0x000000ff0b0b7207 */ /* 0x000fe20000800000 */
[----:B--2---:R2:W-:Y:S01]  /*2840*/  SYNCS.ARRIVE.TRANS64.RED.A1T0 RZ, [R0+URZ], RZ ;  /* 0x000000ff00ff79a7 */ /* 0x0045e200081004ff */
[----:B-1----:R-:W-:-:S02]  /*2850*/  LOP3.LUT P3, RZ, R6, 0x1, RZ, 0xc0, !PT ;  /* 0x0000000106ff7812 */ /* 0x002fc4000786c0ff */
[----:B------:R-:W-:-:S04]  /*2860*/  SEL R5, RZ, 0x1, P1 ;  /* 0x00000001ff057807 */ /* 0x000fc80000800000 */
[----:B------:R-:W-:Y:S02]  /*2870*/  LOP3.LUT R10, R10, R5, RZ, 0x3c, !PT ;  /* 0x000000050a0a7212 */ /* 0x000fe400078e3cff */
[----:B--2---:R-:W-:-:S04]  /*2880*/  SEL R0, RZ, 0x1, P0 ;  /* 0x00000001ff007807 */ /* 0x004fc80000000000 */
[----:B------:R-:W-:Y:S01]  /*2890*/  LOP3.LUT R9, R9, R0, RZ, 0x3c, !PT ;  /* 0x0000000009097212 */ /* 0x000fe200078e3cff */
[----:B------:R-:W-:Y:S06]  /*28a0*/  @P3 BRA `(.L_x_44) ;  /* 0xfffffffc002c3947 */ /* 0x000fec000383ffff */
[----:B------:R-:W-:Y:S01]  /*28b0*/  ULEA UR5, UR6, UR37, 0x3 ;  /* 0x0000002506057291 */ /* 0x000fe2000f8e18ff */
[----:B------:R-:W-:-:S08]  /*28c0*/  SHF.L.U32 R3, R12, 0x1f, RZ ;  /* 0x0000001f0c037819 */ /* 0x000fd000000006ff */
[----:B------:R-:W1:Y:S02]  /*28d0*/  SYNCS.PHASECHK.TRANS64 P0, [UR5+0x90], R3 ;  /* 0x00009003ff0075a7 */ /* 0x000e640008001005 */
[----:B-1----:R-:W-:Y:S05]  /*28e0*/  @P0 BRA `(.L_x_45) ;  /* 0x0000000000080947 */ /* 0x002fea0003800000 */
[----:B------:R-:W1:Y:S02]  /*28f0*/  SYNCS.PHASECHK.TRANS64.TRYWAIT P0, [UR5+0x90], R3 ;  /* 0x00009003ff0075a7 */ /* 0x000e640008001105 */
[----:B-1----:R-:W-:Y:S05]  /*2900*/  @!P0 BRA `(.L_x_46) ;  /* 0x0000007400608947 */ /* 0x002fea0003800000 */
.L_x_45:
[----:B------:R-:W-:-:S04]  /*2910*/  UIADD3 UR4, UPT, UPT, UR6, 0x1, URZ ;  /* 0x0000000106047890 */ /* 0x000fc8000fffe0ff */
[----:B------:R-:W-:-:S04]  /*2920*/  UISETP.NE.AND UP0, UPT, UR4, 0x2, UPT ;  /* 0x000000020400788c */ /* 0x000fc8000bf05270 */
[----:B------:R-:W-:Y:S02]  /*2930*/  USEL UR7, URZ, 0x1, UP0 ;  /* 0x00000001ff077887 */ /* 0x000fe40008000000 */
[----:B------:R-:W-:-:S04]  /*2940*/  USEL UR4, UR4, URZ, UP0 ;  /* 0x000000ff04047287 */ /* 0x000fc80008000000 */
[----:B------:R-:W-:Y:S01]  /*2950*/  ULEA UR4, UR4, UR37, 0x3 ;  /* 0x0000002504047291 */ /* 0x000fe2000f8e18ff */
[----:B-1----:R-:W-:-:S04]  /*2960*/  LOP3.LUT R3, R12, UR7, RZ, 0x3c, !PT ;  /* 0x000000070c037c12 */ /* 0x002fc8000f8e3cff */
[----:B------:R-:W-:-:S04]  /*2970*/  SHF.L.U32 R0, R3, 0x1f, RZ ;  /* 0x0000001f03007819 */ /* 0x000fc800000006ff */
[----:B------:R-:W1:Y:S02]  /*2980*/  SYNCS.PHASECHK.TRANS64 P0, [UR4+0x90], R0 ;  /* 0x00009000ff0075a7 */ /* 0x000e640008001004 */
[----:B-1----:R-:W-:Y:S05]  /*2990*/  @P0 EXIT ;  /* 0x000000000000094d */ /* 0x002fea0003800000 */
[----:B------:R-:W-:Y:S02]  /*29a0*/  SHF.L.U32 R3, R3, 0x1f, RZ ;  /* 0x0000001f03037819 */ /* 0x000fe400000006ff */
[----:B------:R-:W-:-:S07]  /*29b0*/  MOV R0, UR4 ;  /* 0x0000000400007c02 */ /* 0x000fce0008000f00 */
.L_x_47:
[----:B-1----:R1:W2:Y:S02]  /*29c0*/  SYNCS.PHASECHK.TRANS64.TRYWAIT P0, [R0+URZ+0x90], R3 ;  /* 0x00009003000075a7 */ /* 0x0022a400080011ff */
[----:B--2---:R-:W-:Y:S05]  /*29d0*/  @!P0 NANOSLEEP.SYNCS 0x989680 ;  /* 0x009896800000895d */ /* 0x004fea0003900000 */
[----:B------:R-:W2:Y:S02]  /*29e0*/  @!P0 SYNCS.PHASECHK.TRANS64 P0, [R0+URZ+0x90], R3 ;  /* 0x00009003000085a7 */ /* 0x000ea400080010ff */
[----:B--2---:R-:W-:Y:S05]  /*29f0*/  @P0 EXIT ;  /* 0x000000000000094d */ /* 0x004fea0003800000 */
[----:B------:R-:W-:Y:S05]  /*2a00*/  BRA `(.L_x_47) ;  /* 0xfffffffc00ec7947 */ /* 0x000fea000383ffff */
.L_x_40:
[----:B------:R-:W-:-:S09]  /*2a10*/  UISETP.NE.AND UP1, UPT, UR8, URZ, UPT ;  /* 0x000000ff0800728c */ /* 0x000fd2000bf25270 */
[----:B------:R-:W-:Y:S05]  /*2a20*/  BRA.U UP1, `(.L_x_48) ;  /* 0x0000000d016c7547 */ /* 0x000fea000b800000 */
[----:B------:R-:W-:Y:S01]  /*2a30*/  UMOV UR4, 0x40 ;  /* 0x0000004000047882 */ /* 0x000fe20000000000 */
[----:B------:R-:W-:Y:S01]  /*2a40*/  NOP ;  /* 0x0000000000007918 */ /* 0x000fe20000000000 */
[----:B------:R-:W-:Y:S01]  /*2a50*/  ULEA UR4, UR37, UR4, 0x18 ;  /* 0x0000000425047291 */ /* 0x000fe2000f8ec0ff */
[----:B------:R-:W-:Y:S02]  /*2a60*/  UMOV UR5, 0x400 ;  /* 0x0000040000057882 */ /* 0x000fe40000000000 */
[----:B------:R-:W-:-:S06]  /*2a70*/  ULEA UR37, UR37, UR5, 0x18 ;  /* 0x0000000525257291 */ /* 0x000fcc000f8ec0ff */
[----:B------:R-:W1:Y:S02]  /*2a80*/  LDS.U8 R0, [UR4+0x1c] ;  /* 0x00001c04ff007984 */ /* 0x000e640008000000 */
[----:B-1----:R-:W-:-:S13]  /*2a90*/  ISETP.NE.AND P0, PT, R0, RZ, PT ;  /* 0x000000ff0000720c */ /* 0x002fda0003f05270 */
[----:B------:R-:W-:Y:S05]  /*2aa0*/  @P0 BRA `(.L_x_49) ;  /* 0x0000000000580947 */ /* 0x000fea0003800000 */
[----:B------:R-:W-:-:S13]  /*2ab0*/  ELECT P0, URZ, PT ;  /* 0x0000000000ff782f */ /* 0x000fda0003800000 */
[----:B------:R-:W-:Y:S05]  /*2ac0*/  @!P0 BRA `(.L_x_50) ;  /* 0x0000000000608947 */ /* 0x000fea0003800000 */
[----:B------:R-:W-:Y:S01]  /*2ad0*/  UMOV UR5, 0x10 ;  /* 0x0000001000057882 */ /* 0x000fe20000000000 */
[----:B------:R-:W-:Y:S01]  /*2ae0*/  HFMA2 R0, -RZ, RZ, 0, 5.9604644775390625e-08 ;  /* 0x00000001ff007431 */ /* 0x000fe200000001ff */
[----:B------:R-:W-:-:S03]  /*2af0*/  MOV R2, 0xffff ;  /* 0x0000ffff00027802 */ /* 0x000fc60000000f00 */
[----:B------:R-:W-:Y:S04]  /*2b00*/  DEPBAR.LE SB1, 0x36 ;  /* 0x00009d800000791a */ /* 0x000fe80000000000 */
[----:B------:R-:W1:Y:S02]  /*2b10*/  UTCATOMSWS.FIND_AND_SET.ALIGN UP0, UR5, UR5 ;  /* 0x00000005000575e3 */ /* 0x000e640008000800 */
[----:B-1----:R-:W-:Y:S01]  /*2b20*/  MOV R3, UR5 ;  /* 0x0000000500037c02 */ /* 0x002fe20008000f00 */
[----:B------:R-:W-:Y:S06]  /*2b30*/  BRA.U UP0, `(.L_x_51) ;  /* 0x0000000100187547 */ /* 0x000fec000b800000 */
.L_x_52:
[----:B------:R-:W-:Y:S05]  /*2b40*/  NANOSLEEP 0x64 ;  /* 0x000000640000795d */ /* 0x000fea0003800000 */
[----:B------:R-:W-:-:S05]  /*2b50*/  UMOV UR5, 0x10 ;  /* 0x0000001000057882 */ /* 0x000fca0000000000 */
[----:B------:R-:W-:Y:S04]  /*2b60*/  DEPBAR.LE SB1, 0x36 ;  /* 0x00009d800000791a */ /* 0x000fe80000000000 */
[----:B------:R-:W1:Y:S02]  /*2b70*/  UTCATOMSWS.FIND_AND_SET.ALIGN UP0, UR5, UR5 ;  /* 0x00000005000575e3 */ /* 0x000e640008000800 */
[----:B-1----:R-:W-:Y:S01]  /*2b80*/  MOV R3, UR5 ;  /* 0x0000000500037c02 */ /* 0x002fe20008000f00 */
[----:B------:R-:W-:Y:S05]  /*2b90*/  BRA.U !UP0, `(.L_x_52) ;  /* 0xfffffffd08e87547 */ /* 0x000fea000b83ffff */
.L_x_51:
[-C--:B------:R-:W-:Y:S02]  /*2ba0*/  SHF.L.U32 R2, R2, R3.reuse, RZ ;  /* 0x0000000302027219 */ /* 0x080fe400000006ff */
[----:B------:R-:W-:Y:S01]  /*2bb0*/  SHF.L.U32 R0, R0, R3, RZ ;  /* 0x0000000300007219 */ /* 0x000fe200000006ff */
[----:B------:R-:W-:Y:S02]  /*2bc0*/  IMAD.SHL.U32 R3, R3, 0x20, RZ ;  /* 0x0000002003037824 */ /* 0x000fe400078e00ff */
[----:B------:R1:W-:Y:S04]  /*2bd0*/  ATOMS.OR RZ, [UR4+0x14], R2 ;  /* 0x00001402ffff798c */ /* 0x0003e8000b000004 */
[----:B------:R1:W-:Y:S04]  /*2be0*/  ATOMS.OR RZ, [UR4+0x18], R0 ;  /* 0x00001800ffff798c */ /* 0x0003e8000b000004 */
[----:B------:R1:W-:Y:S01]  /*2bf0*/  STS [UR37+0x110], R3 ;  /* 0x00011003ff007988 */ /* 0x0003e20008000825 */
[----:B------:R-:W-:Y:S05]  /*2c00*/  BRA `(.L_x_50) ;  /* 0x0000000000107947 */ /* 0x000fea0003800000 */
.L_x_49:
[----:B------:R-:W-:Y:S02]  /*2c10*/  MOV R0, 0xffffffff ;  /* 0xffffffff00007802 */ /* 0x000fe40000000f00 */
[----:B------:R-:W-:-:S03]  /*2c20*/  MOV R2, 0x2c50 ;  /* 0x00002c5000027802 */ /* 0x000fc60000000f00 */
[----:B------:R1:W-:Y:S04]  /*2c30*/  STS [UR37+0x110], R0 ;  /* 0x00011000ff007988 */ /* 0x0003e80008000825 */
[----:B-1-3-5:R-:W-:Y:S05]  /*2c40*/  CALL.REL.NOINC `($__internal_1_$__cuda_sm10x_tcgen05_guardrail_trap_phase_invalid_during_alloc) ;  /* 0x0000007800307944 */ /* 0x02afea0003c00000 */
.L_x_50:
[----:B------:R-:W-:Y:S05]  /*2c50*/  WARPSYNC.ALL ;  /* 0x0000000000007948 */ /* 0x000fea0003800000 */
[----:B------:R-:W2:Y:S01]  /*2c60*/  S2UR UR9, SR_CgaCtaId ;  /* 0x00000000000979c3 */ /* 0x000ea20000008800 */
[----:B------:R-:W-:Y:S01]  /*2c70*/  UMOV UR4, 0x400 ;  /* 0x0000040000047882 */ /* 0x000fe20000000000 */
[----:B------:R-:W-:-:S06]  /*2c80*/  NOP ;  /* 0x0000000000007918 */ /* 0x000fcc0000000000 */
[----:B------:R-:W-:Y:S06]  /*2c90*/  BAR.ARV 0x6, 0xa0 ;  /* 0x0182800000007b1d */ /* 0x000fec0000002000 */
[----:B------:R-:W4:Y:S01]  /*2ca0*/  LDCU UR5, c[0x0][0x38c] ;  /* 0x00007180ff0577ac */ /* 0x000f220008000800 */
[----:B------:R-:W-:Y:S01]  /*2cb0*/  IMAD.MOV.U32 R11, RZ, RZ, 0x1 ;  /* 0x00000001ff0b7424 */ /* 0x000fe200078e00ff */
[----:B------:R-:W-:Y:S01]  /*2cc0*/  CS2R R8, SRZ ;  /* 0x0000000000087805 */ /* 0x000fe2000001ff00 */
[----:B------:R-:W-:Y:S01]  /*2cd0*/  IMAD.MOV.U32 R10, RZ, RZ, RZ ;  /* 0x000000ffff0a7224 */ /* 0x000fe200078e00ff */
[----:B------:R-:W-:Y:S01]  /*2ce0*/  UMOV UR12, URZ ;  /* 0x000000ff000c7c82 */ /* 0x000fe20008000000 */
[----:B------:R-:W-:Y:S01]  /*2cf0*/  UMOV UR11, URZ ;  /* 0x000000ff000b7c82 */ /* 0x000fe20008000000 */
[----:B------:R-:W-:Y:S01]  /*2d00*/  UMOV UR22, 0x0 ;  /* 0x0000000000167882 */ /* 0x000fe20000000000 */
[----:B------:R-:W-:Y:S01]  /*2d10*/  UMOV UR23, 0x83004a0 ;  /* 0x083004a000177882 */ /* 0x000fe20000000000 */
[----:B------:R-:W-:Y:S01]  /*2d20*/  UMOV UR20, 0x0 ;  /* 0x0000000000147882 */ /* 0x000fe20000000000 */
[----:B------:R-:W-:Y:S01]  /*2d30*/  UMOV UR21, 0x83004a0 ;  /* 0x083004a000157882 */ /* 0x000fe20000000000 */
[----:B--2---:R-:W-:Y:S01]  /*2d40*/  ULEA UR9, UR9, UR4, 0x18 ;  /* 0x0000000409097291 */ /* 0x004fe2000f8ec0ff */
[----:B------:R-:W2:Y:S03]  /*2d50*/  LDCU UR4, c[0x0][0x38c] ;  /* 0x00007180ff0477ac */ /* 0x000ea60008000800 */
[----:B------:R-:W-:-:S02]  /*2d60*/  UIADD3 UR10, UPT, UPT, UR9, 0xa400, URZ ;  /* 0x0000a400090a7890 */ /* 0x000fc4000fffe0ff */
[----:B----4-:R-:W-:-:S03]  /*2d70*/  UISETP.GE.AND UP3, UPT, UR5, 0x1, UPT ;  /* 0x000000010500788c */ /* 0x010fc6000bf66270 */
[----:B-1----:R-:W1:Y:S01]  /*2d80*/  LDS R0, [UR9+0x110] ;  /* 0x00011009ff007984 */ /* 0x002e620008000800 */
[----:B------:R-:W-:Y:S01]  /*2d90*/  USHF.R.U32.HI UR10, URZ, 0x4, UR10 ;  /* 0x00000004ff0a7899 */ /* 0x000fe2000801160a */
[----:B------:R-:W-:Y:S01]  /*2da0*/  UMOV UR26, 0x0 ;  /* 0x00000000001a7882 */ /* 0x000fe20000000000 */
[----:B------:R-:W-:Y:S02]  /*2db0*/  UMOV UR27, 0x83004a0 ;  /* 0x083004a0001b7882 */ /* 0x000fe40000000000 */
[----:B------:R-:W-:Y:S01]  /*2dc0*/  ULOP3.LUT UR10, UR10, 0x3fff, URZ, 0xc0, !UPT ;  /* 0x00003fff0a0a7892 */ /* 0x000fe2000f8ec0ff */
[----:B------:R-:W-:Y:S01]  /*2dd0*/  UMOV UR24, 0x0 ;  /* 0x0000000000187882 */ /* 0x000fe20000000000 */
[----:B------:R-:W-:Y:S02]  /*2de0*/  UMOV UR25, 0x83004a0 ;  /* 0x083004a000197882 */ /* 0x000fe40000000000 */
[----:B------:R-:W-:Y:S02]  /*2df0*/  ULOP3.LUT UR10, UR10, 0x10000, URZ, 0xfc, !UPT ;  /* 0x000100000a0a7892 */ /* 0x000fe4000f8efcff */
[----:B--2---:R-:W-:-:S04]  /*2e00*/  UIADD3 UR4, UPT, UPT, UR4, 0x7f, URZ ;  /* 0x0000007f04047890 */ /* 0x004fc8000fffe0ff */
[----:B------:R-:W-:-:S04]  /*2e10*/  USHF.R.S32.HI UR8, URZ, 0x1f, UR4 ;  /* 0x0000001fff087899 */ /* 0x000fc80008011404 */
[----:B------:R-:W-:Y:S02]  /*2e20*/  ULEA.HI UR8, UR8, UR4, URZ, 0x7 ;  /* 0x0000000408087291 */ /* 0x000fe4000f8f38ff */
[----:B------:R-:W-:Y:S02]  /*2e30*/  UIADD3 UR4, UPT, UPT, UR9, 0x1a400, URZ ;  /* 0x0001a40009047890 */ /* 0x000fe4000fffe0ff */
[----:B------:R-:W-:Y:S02]  /*2e40*/  USHF.R.S32.HI UR8, URZ, 0x7, UR8 ;  /* 0x00000007ff087899 */ /* 0x000fe40008011408 */
[----:B------:R-:W-:Y:S02]  /*2e50*/  USHF.R.U32.HI UR4, URZ, 0x4, UR4 ;  /* 0x00000004ff047899 */ /* 0x000fe40008011604 */
[----:B------:R-:W-:Y:S02]  /*2e60*/  UISETP.LT.AND UP0, UPT, UR8, 0x1, UPT ;  /* 0x000000010800788c */ /* 0x000fe4000bf01270 */
[----:B------:R-:W-:-:S02]  /*2e70*/  ULOP3.LUT UR4, UR4, 0x3fff, URZ, 0xc0, !UPT ;  /* 0x00003fff04047892 */ /* 0x000fc4000f8ec0ff */
[----:B------:R-:W-:Y:S02]  /*2e80*/  USEL UR16, UR8, 0x1, !UP0 ;  /* 0x0000000108107887 */ /* 0x000fe4000c000000 */
[----:B------:R-:W-:Y:S02]  /*2e90*/  ULOP3.LUT UR4, UR4, 0x10000, URZ, 0xfc, !UPT ;  /* 0x0001000004047892 */ /* 0x000fe4000f8efcff */
[----:B------:R-:W-:Y:S01]  /*2ea0*/  UIADD3 UR16, UPT, UPT, -UR16, URZ, URZ ;  /* 0x000000ff10107290 */ /* 0x000fe2000fffe1ff */
[----:B-1----:R-:W-:-:S15]  /*2eb0*/  R2UR UR13, R0 ;  /* 0x00000000000d72ca */ /* 0x002fde00000e0000 */
.L_x_59:
[----:B------:R-:W-:Y:S02]  /*2ec0*/  LEA R0, R10, UR9, 0x3 ;  /* 0x000000090a007c11 */ /* 0x000fe4000f8e18ff */
[----:B------:R-:W-:Y:S02]  /*2ed0*/  SHF.L.U32 R5, R9, 0x1f, RZ ;  /* 0x0000001f09057819 */ /* 0x000fe400000006ff */
[----:B------:R-:W-:Y:S01]  /*2ee0*/  PLOP3.LUT P0, PT, PT, PT, UP3, 0x80, 0x8 ;  /* 0x000000000008781c */ /* 0x000fe20003f0f038 */
[----:B------:R-:W-:Y:S01]  /*2ef0*/  VIADD R3, R0, 0x90 ;  /* 0x0000009000037836 */ /* 0x000fe20000000000 */
[----:B-1----:R-:W1:Y:S02]  /*2f00*/  SYNCS.PHASECHK.TRANS64.TRYWAIT P1, [R0+URZ+0x80], R5 ;  /* 0x00008005000075a7 */ /* 0x002e6400080211ff */
[----:B-1--4-:R-:W-:Y:S09]  /*2f10*/  @!P1 BRA `(.L_x_53) ;  /* 0x0000006c00f49947 */ /* 0x012ff20003800000 */
.L_x_133:
[----:B------:R-:W-:Y:S01]  /*2f20*/  LEA R4, R10, UR9, 0x4 ;  /* 0x000000090a047c11 */ /* 0x000fe2000f8e20ff */
[----:B------:R-:W-:Y:S01]  /*2f30*/  @UP3 ULEA UR5, UR11, UR9, 0x3 ;  /* 0x000000090b053291 */ /* 0x000fe2000f8e18ff */
[----:B------:R-:W-:Y:S01]  /*2f40*/  PLOP3.LUT P2, PT, PT, PT, PT, 0x80, 0x8 ;  /* 0x000000000008781c */ /* 0x000fe20003f4f070 */
[----:B------:R-:W-:Y:S01]  /*2f50*/  ULEA UR14, UR12, UR9, 0x3 ;  /* 0x000000090c0e7291 */ /* 0x000fe2000f8e18ff */
[----:B------:R-:W-:Y:S01]  /*2f60*/  PRMT R3, RZ, 0x654, R3 ;  /* 0x00000654ff037816 */ /* 0x000fe20000000003 */
[----:B------:R-:W-:Y:S01]  /*2f70*/  UIMAD UR15, UR12, 0xc0, UR13 ;  /* 0x000000c00c0f78a4 */ /* 0x000fe2000f8e020d */
[----:B-1----:R-:W1:Y:S01]  /*2f80*/  LDS.128 R4, [R4+0xf0] ;  /* 0x0000f00004047984 */ /* 0x002e620000000c00 */
[----:B------:R-:W-:Y:S02]  /*2f90*/  @P0 SHF.L.U32 R2, R8, 0x1f, RZ ;  /* 0x0000001f08020819 */ /* 0x000fe400000006ff */
[----:B------:R-:W-:Y:S01]  /*2fa0*/  SHF.L.U32 R0, R11, 0x1f, RZ ;  /* 0x0000001f0b007819 */ /* 0x000fe200000006ff */
[----:B------:R-:W-:Y:S01]  /*2fb0*/  @!PT LDS RZ, [RZ] ;  /* 0x00000000fffff984 */ /* 0x000fe20000000800 */
[----:B------:R-:W-:Y:S01]  /*2fc0*/  @!PT LDS RZ, [RZ] ;  /* 0x00000000fffff984 */ /* 0x000fe20000000800 */
[----:B------:R-:W-:Y:S01]  /*2fd0*/  @!PT LDS RZ, [RZ] ;  /* 0x00000000fffff984 */ /* 0x000fe20000000800 */
[----:B------:R-:W-:Y:S01]  /*2fe0*/  @!PT LDS RZ, [RZ] ;  /* 0x00000000fffff984 */ /* 0x000fe20000000800 */
[----:B------:R2:W-:Y:S06]  /*2ff0*/  MEMBAR.ALL.CTA ;  /* 0x0000000000007992 */ /* 0x0005ec0000008000 */
[----:B--2---:R-:W2:Y:S02]  /*3000*/  FENCE.VIEW.ASYNC.S ;  /* 0x00000000000073c6 */ /* 0x004ea40000000000 */
[----:B--2---:R2:W-:Y:S01]  /*3010*/  SYNCS.ARRIVE.TRANS64.RED.A1T0 RZ, [R3+URZ], RZ ;  /* 0x000000ff03ff79a7 */ /* 0x0045e200081004ff */
[----:B------:R2:W4:Y:S01]  /*3020*/  @P0 SYNCS.PHASECHK.TRANS64.TRYWAIT P2, [UR5], R2 ;  /* 0x00000002ff0005a7 */ /* 0x0005220008041105 */
[----:B-1----:R-:W-:Y:S01]  /*3030*/  LOP3.LUT P1, RZ, R6, 0x1, RZ, 0xc0, !PT ;  /* 0x0000000106ff7812 */ /* 0x002fe2000782c0ff */
[----:B------:R-:W1:Y:S02]  /*3040*/  SYNCS.PHASECHK.TRANS64.TRYWAIT P0, [UR14+0xb0], R0 ;  /* 0x0000b000ff0075a7 */ /* 0x000e64000800110e */
[----:B-12-4-:R-:W-:Y:S10]  /*3050*/  @!P0 BRA `(.L_x_54) ;  /* 0x0000006c00b88947 */ /* 0x016ff40003800000 */
.L_x_135:
[----:B------:R-:W-:Y:S01]  /*3060*/  IADD3 R10, PT, PT, R10, 0x1, RZ ;  /* 0x000000010a0a7810 */ /* 0x000fe20007ffe0ff */
[----:B------:R-:W-:Y:S06]  /*3070*/  BRA.U !UP3, `(.L_x_55) ;  /* 0x000000010bc07547 */ /* 0x000fec000b800000 */
[----:B------:R-:W-:Y:S01]  /*3080*/  UPLOP3.LUT UP4, UPT, UPT, UPT, UPT, 0x40, 0x4 ;  /* 0x000000000004789c */ /* 0x000fe20003f8e870 */
[----:B------:R-:W-:Y:S01]  /*3090*/  UMOV UR18, UR16 ;  /* 0x0000001000127c82 */ /* 0x000fe20008000000 */
[----:B------:R-:W-:Y:S01]  /*30a0*/  UMOV UR17, UR8 ;  /* 0x0000000800117c82 */ /* 0x000fe20008000000 */
[----:B------:R-:W-:-:S08]  /*30b0*/  UMOV UR5, UR11 ;  /* 0x0000000b00057c82 */ /* 0x000fd00008000000 */
.L_x_58:
[----:B------:R-:W-:Y:S02]  /*30c0*/  UIADD3 UR18, UPT, UPT, UR18, 0x1, URZ ;  /* 0x0000000112127890 */ /* 0x000fe4000fffe0ff */
[----:B--2---:R-:W-:Y:S02]  /*30d0*/  ULEA UR7, UR5, UR9, 0x3 ;  /* 0x0000000905077291 */ /* 0x004fe4000f8e18ff */
[----:B------:R-:W-:Y:S01]  /*30e0*/  UISETP.NE.AND UP0, UPT, UR18, URZ, UPT ;  /* 0x000000ff1200728c */ /* 0x000fe2000bf05270 */
[----:B----4-:R-:W-:Y:S10]  /*30f0*/  @P2 BRA `(.L_x_56) ;  /* 0x00000000000c2947 */ /* 0x010ff40003800000 */
[----:B-1----:R-:W-:Y:S04]  /*3100*/  SHF.L.U32 R3, R8, 0x1f, RZ ;  /* 0x0000001f08037819 */ /* 0x002fe800000006ff */
[----:B------:R-:W1:Y:S02]  /*3110*/  SYNCS.PHASECHK.TRANS64.TRYWAIT P0, [UR7], R3 ;  /* 0x00000003ff0075a7 */ /* 0x000e640008001107 */
[----:B-1----:R-:W-:Y:S05]  /*3120*/  @!P0 BRA `(.L_x_57) ;  /* 0x0000006c009c8947 */ /* 0x002fea0003800000 */
.L_x_56:
[----:B------:R-:W-:Y:S01]  /*3130*/  UISETP.NE.AND UP1, UPT, UR17, 0x1, UPT ;  /* 0x000000011100788c */ /* 0x000fe2000bf25270 */
[----:B------:R-:W-:Y:S01]  /*3140*/  PLOP3.LUT P2, PT, PT, PT, PT, 0x80, 0x8 ;  /* 0x000000000008781c */ /* 0x000fe20003f4f070 */
[----:B------:R-:W-:Y:S02]  /*3150*/  UIADD3 UR11, UPT, UPT, UR5, 0x1, URZ ;  /* 0x00000001050b7890 */ /* 0x000fe4000fffe0ff */
[----:B------:R-:W-:Y:S02]  /*3160*/  UIMAD UR6, UR5, 0x600, UR4 ;  /* 0x00000600050678a4 */ /* 0x000fe4000f8e0204 */
[----:B------:R-:W-:Y:S01]  /*3170*/  UISETP.NE.AND UP2, UPT, UR11, 0x4, UPT ;  /* 0x000000040b00788c */ /* 0x000fe2000bf45270 */
[----:B------:R-:W-:Y:S01]  /*3180*/  PLOP3.LUT P0, PT, PT, PT, UP1, 0x80, 0x8 ;  /* 0x000000000008781c */ /* 0x000fe20003f0f018 */
[----:B------:R-:W-:Y:S02]  /*3190*/  UIADD3 UR40, UPT, UPT, UR6, 0x2, URZ ;  /* 0x0000000206287890 */ /* 0x000fe4000fffe0ff */
[----:B------:R-:W-:Y:S02]  /*31a0*/  USEL UR28, URZ, 0x1, UP2 ;  /* 0x00000001ff1c7887 */ /* 0x000fe40009000000 */
[----:B------:R-:W-:Y:S02]  /*31b0*/  USEL UR11, UR11, URZ, UP2 ;  /* 0x000000ff0b0b7287 */ /* 0x000fe40009000000 */
[----:B------:R-:W-:Y:S02]  /*31c0*/  UIADD3 UR36, UPT, UPT, UR6, 0x4, URZ ;  /* 0x0000000406247890 */ /* 0x000fe4000fffe0ff */
[----:B------:R-:W-:Y:S01]  /*31d0*/  @UP1 ULEA UR19, UR11, UR9, 0x3 ;  /* 0x000000090b131291 */ /* 0x000fe2000f8e18ff */
[----:B------:R-:W-:Y:S01]  /*31e0*/  LOP3.LUT R8, R8, UR28, RZ, 0x3c, !PT ;  /* 0x0000001c08087c12 */ /* 0x000fe2000f8e3cff */
[----:B------:R-:W-:Y:S02]  /*31f0*/  ULEA UR28, UR5, UR10, 0xa ;  /* 0x0000000a051c7291 */ /* 0x000fe4000f8e50ff */
[----:B------:R-:W-:Y:S01]  /*3200*/  UIADD3 UR32, UPT, UPT, UR6, 0x6, URZ ;  /* 0x0000000606207890 */ /* 0x000fe2000fffe0ff */
[----:B-1----:R-:W-:Y:S01]  /*3210*/  @P0 SHF.L.U32 R0, R8, 0x1f, RZ ;  /* 0x0000001f08000819 */ /* 0x002fe200000006ff */
[----:B------:R-:W-:Y:S02]  /*3220*/  UIADD3 UR38, UPT, UPT, UR28, 0x2, URZ ;  /* 0x000000021c267890 */ /* 0x000fe4000fffe0ff */
[----:B------:R-:W-:Y:S01]  /*3230*/  UIADD3 UR34, UPT, UPT, UR28, 0x4, URZ ;  /* 0x000000041c227890 */ /* 0x000fe2000fffe0ff */
[----:B------:R2:W4:Y:S01]  /*3240*/  @P0 SYNCS.PHASECHK.TRANS64.TRYWAIT P2, [UR19], R0 ;  /* 0x00000000ff0005a7 */ /* 0x0005220008041113 */
[----:B------:R-:W-:Y:S02]  /*3250*/  UIADD3 UR30, UPT, UPT, UR28, 0x6, URZ ;  /* 0x000000061c1e7890 */ /* 0x000fe4000fffe0ff */
[----:B------:R-:W-:Y:S02]  /*3260*/  UIADD3 UR19, UPT, UPT, UR7, 0x20, URZ ;  /* 0x0000002007137890 */ /* 0x000fe4000fffe0ff */
[----:B------:R-:W-:Y:S01]  /*3270*/  UIADD3 UR17, UPT, UPT, UR17, -0x1, URZ ;  /* 0xffffffff11117890 */ /* 0x000fe2000fffe0ff */
[----:B------:R-:W-:Y:S01]  /*3280*/  UMOV UR7, 0x40004040 ;  /* 0x4000404000077882 */ /* 0x000fe20000000000 */
[----:B------:R-:W-:Y:S01]  /*3290*/  UMOV UR29, 0x40004040 ;  /* 0x40004040001d7882 */ /* 0x000fe20000000000 */
[----:B------:R-:W-:Y:S01]  /*32a0*/  UMOV UR41, 0x40004040 ;  /* 0x4000404000297882 */ /* 0x000fe20000000000 */
[----:B------:R2:W-:Y:S01]  /*32b0*/  UTCIMMA gdesc[UR28], gdesc[UR6], tmem[UR15], tmem[UR22], idesc[UR23], UP4 ;  /* 0x00ff16061c0075ea */ /* 0x0005e2000a00010f */
[----:B------:R-:W-:Y:S01]  /*32c0*/  UPLOP3.LUT UP4, UPT, UPT, UPT, UPT, 0x80, 0x8 ;  /* 0x000000000008789c */ /* 0x000fe20003f8f070 */
[----:B------:R-:W-:Y:S01]  /*32d0*/  UMOV UR39, 0x40004040 ;  /* 0x4000404000277882 */ /* 0x000fe20000000000 */
[----:B------:R-:W-:Y:S01]  /*32e0*/  UMOV UR37, 0x40004040 ;  /* 0x4000404000257882 */ /* 0x000fe20000000000 */
[----:B------:R2:W-:Y:S01]  /*32f0*/  UTCIMMA gdesc[UR38], gdesc[UR40], tmem[UR15], tmem[UR20], idesc[UR21], UPT ;  /* 0x00ff1428260075ea */ /* 0x0005e2000b80010f */
[----:B------:R-:W-:Y:S01]  /*3300*/  UMOV UR35, 0x40004040 ;  /* 0x4000404000237882 */ /* 0x000fe20000000000 */
[----:B------:R-:W-:Y:S01]  /*3310*/  UMOV UR33, 0x40004040 ;  /* 0x4000404000217882 */ /* 0x000fe20000000000 */
[----:B------:R-:W-:Y:S01]  /*3320*/  UMOV UR31, 0x40004040 ;  /* 0x40004040001f7882 */ /* 0x000fe20000000000 */
[----:B------:R2:W-:Y:S01]  /*3330*/  UTCIMMA gdesc[UR34], gdesc[UR36], tmem[UR15], tmem[UR26], idesc[UR27], UPT ;  /* 0x00ff1a24220075ea */ /* 0x0005e2000b80010f */
[----:B------:R2:W-:Y:S01]  /*3340*/  UTCIMMA gdesc[UR30], gdesc[UR32], tmem[UR15], tmem[UR24], idesc[UR25], UPT ;  /* 0x00ff18201e0075ea */ /* 0x0005e2000b80010f */
[----:B------:R2:W-:Y:S01]  /*3350*/  UTCBAR [UR19], URZ ;  /* 0x000000ff130073e9 */ /* 0x0005e200080000ff */
[----:B------:R-:W-:Y:S01]  /*3360*/  UMOV UR5, UR11 ;  /* 0x0000000b00057c82 */ /* 0x000fe20008000000 */
[----:B------:R-:W-:Y:S05]  /*3370*/  BRA.U UP0, `(.L_x_58) ;  /* 0xfffffffd00507547 */ /* 0x000fea000b83ffff */
.L_x_55:
[----:B------:R-:W-:Y:S01]  /*3380*/  UIADD3 UR12, UPT, UPT, UR12, 0x1, URZ ;  /* 0x000000010c0c7890 */ /* 0x000fe2000fffe0ff */
[C---:B------:R-:W-:Y:S01]  /*3390*/  ISETP.NE.AND P0, PT, R10.reuse, 0x2, PT ;  /* 0x000000020a00780c */ /* 0x040fe20003f05270 */
[----:B------:R-:W-:Y:S02]  /*33a0*/  UIADD3 UR14, UPT, UPT, UR14, 0xa0, URZ ;  /* 0x000000a00e0e7890 */ /* 0x000fe4000fffe0ff */
[----:B------:R-:W-:Y:S01]  /*33b0*/  UISETP.NE.AND UP0, UPT, UR12, 0x2, UPT ;  /* 0x000000020c00788c */ /* 0x000fe2000bf05270 */
[----:B-12---:R-:W-:Y:S02]  /*33c0*/  SEL R0, RZ, 0x1, P0 ;  /* 0x00000001ff007807 */ /* 0x006fe40000000000 */
[----:B------:R-:W-:Y:S01]  /*33d0*/  SEL R10, R10, RZ, P0 ;  /* 0x000000ff0a0a7207 */ /* 0x000fe20000000000 */
[----:B------:R-:W-:Y:S01]  /*33e0*/  USEL UR5, URZ, 0x1, UP0 ;  /* 0x00000001ff057887 */ /* 0x000fe20008000000 */
[----:B------:R-:W-:Y:S01]  /*33f0*/  LOP3.LUT R9, R9, R0, RZ, 0x3c, !PT ;  /* 0x0000000009097212 */ /* 0x000fe200078e3cff */
[----:B------:R-:W-:Y:S01]  /*3400*/  USEL UR12, UR12, URZ, UP0 ;  /* 0x000000ff0c0c7287 */ /* 0x000fe20008000000 */
[----:B------:R1:W-:Y:S03]  /*3410*/  UTCBAR [UR14], URZ ;  /* 0x000000ff0e0073e9 */ /* 0x0003e600080000ff */
[----:B------:R-:W-:Y:S01]  /*3420*/  LOP3.LUT R11, R11, UR5, RZ, 0x3c, !PT ;  /* 0x000000050b0b7c12 */ /* 0x000fe2000f8e3cff */
[----:B------:R-:W-:Y:S07]  /*3430*/  @P1 BRA `(.L_x_59) ;  /* 0xfffffff800a01947 */ /* 0x000fee000383ffff */
[----:B------:R-:W2:Y:S01]  /*3440*/  S2UR UR4, SR_CgaCtaId ;  /* 0x00000000000479c3 */ /* 0x000ea20000008800 */
[----:B------:R-:W-:Y:S01]  /*3450*/  ELECT P0, URZ, PT ;  /* 0x0000000000ff782f */ /* 0x000fe20003800000 */
[----:B------:R-:W-:Y:S01]  /*3460*/  IMAD.MOV.U32 R0, RZ, RZ, 0x1 ;  /* 0x00000001ff007424 */ /* 0x000fe200078e00ff */
[----:B------:R-:W-:Y:S01]  /*3470*/  UIADD3 UR9, UPT, UPT, UR9, 0xb0, URZ ;  /* 0x000000b009097890 */ /* 0x000fe2000fffe0ff */
[----:B------:R-:W-:Y:S01]  /*3480*/  SHF.L.U32 R3, R11, 0x1f, RZ ;  /* 0x0000001f0b037819 */ /* 0x000fe200000006ff */
[----:B------:R-:W-:-:S03]  /*3490*/  UMOV UR5, 0x40 ;  /* 0x0000004000057882 */ /* 0x000fc60000000000 */
[----:B------:R-:W-:Y:S01]  /*34a0*/  UVIRTCOUNT.DEALLOC.SMPOOL 0x80 ;  /* 0x000000800000784c */ /* 0x000fe20000000000 */
[----:B--2---:R-:W-:Y:S02]  /*34b0*/  ULEA UR4, UR4, UR5, 0x18 ;  /* 0x0000000504047291 */ /* 0x004fe4000f8ec0ff */
[----:B------:R-:W-:-:S07]  /*34c0*/  ULEA UR5, UR12, UR9, 0x3 ;  /* 0x000000090c057291 */ /* 0x000fce000f8e18ff */
[----:B------:R2:W-:Y:S02]  /*34d0*/  @P0 STS.U8 [UR4+0x1c], R0 ;  /* 0x00001c00ff000988 */ /* 0x0005e40008000004 */
[----:B------:R-:W3:Y:S02]  /*34e0*/  SYNCS.PHASECHK.TRANS64.TRYWAIT P0, [UR5], R3 ;  /* 0x00000003ff0075a7 */ /* 0x000ee40008001105 */
[----:B--23--:R-:W-:Y:S05]  /*34f0*/  @!P0 BRA `(.L_x_60) ;  /* 0x0000006800c08947 */ /* 0x00cfea0003800000 */
.L_x_138:
[----:B------:R-:W-:-:S04]  /*3500*/  UIADD3 UR6, UPT, UPT, UR12, 0x1, URZ ;  /* 0x000000010c067890 */ /* 0x000fc8000fffe0ff */
[----:B------:R-:W-:-:S04]  /*3510*/  UISETP.NE.AND UP0, UPT, UR6, 0x2, UPT ;  /* 0x000000020600788c */ /* 0x000fc8000bf05270 */
[----:B------:R-:W-:Y:S02]  /*3520*/  USEL UR5, URZ, 0x1, UP0 ;  /* 0x00000001ff057887 */ /* 0x000fe40008000000 */
[----:B------:R-:W-:-:S04]  /*3530*/  USEL UR6, UR6, URZ, UP0 ;  /* 0x000000ff06067287 */ /* 0x000fc80008000000 */
[----:B------:R-:W-:Y:S01]  /*3540*/  ULEA UR6, UR6, UR9, 0x3 ;  /* 0x0000000906067291 */ /* 0x000fe2000f8e18ff */
[----:B--2---:R-:W-:-:S04]  /*3550*/  LOP3.LUT R3, R11, UR5, RZ, 0x3c, !PT ;  /* 0x000000050b037c12 */ /* 0x004fc8000f8e3cff */
[----:B------:R-:W-:-:S04]  /*3560*/  SHF.L.U32 R3, R3, 0x1f, RZ ;  /* 0x0000001f03037819 */ /* 0x000fc800000006ff */
[----:B------:R-:W2:Y:S02]  /*3570*/  SYNCS.PHASECHK.TRANS64.TRYWAIT P0, [UR6], R3 ;  /* 0x00000003ff0075a7 */ /* 0x000ea40008001106 */
[----:B--2---:R-:W-:Y:S05]  /*3580*/  @!P0 BRA `(.L_x_61) ;  /* 0x0000006800b48947 */ /* 0x004fea0003800000 */
.L_x_140:
[----:B------:R-:W-:Y:S01]  /*3590*/  NOP ;  /* 0x0000000000007918 */ /* 0x000fe20000000000 */
[----:B--2---:R-:W2:Y:S01]  /*35a0*/  LDS R0, [UR4+0x14] ;  /* 0x00001404ff007984 */ /* 0x004ea20008000800 */
[----:B------:R-:W-:Y:S01]  /*35b0*/  ULOP3.LUT UR6, UR13, 0xffff, URZ, 0xc0, !UPT ;  /* 0x0000ffff0d067892 */ /* 0x000fe2000f8ec0ff */
[----:B------:R-:W-:Y:S01]  /*35c0*/  UMOV UR8, 0xffff ;  /* 0x0000ffff00087882 */ /* 0x000fe20000000000 */
[----:B------:R-:W-:Y:S02]  /*35d0*/  UMOV UR5, 0x1 ;  /* 0x0000000100057882 */ /* 0x000fe40000000000 */
[----:B------:R-:W-:-:S04]  /*35e0*/  USHF.R.U32.HI UR6, URZ, 0x5, UR6 ;  /* 0x00000005ff067899 */ /* 0x000fc80008011606 */
[----:B------:R-:W-:Y:S02]  /*35f0*/  USHF.L.U32 UR8, UR8, UR6, URZ ;  /* 0x0000000608087299 */ /* 0x000fe400080006ff */
[----:B------:R-:W-:-:S04]  /*3600*/  USHF.L.U32 UR5, UR5, UR6, URZ ;  /* 0x0000000605057299 */ /* 0x000fc800080006ff */
[----:B--2---:R-:W-:-:S04]  /*3610*/  LOP3.LUT R0, R0, UR8, RZ, 0xc0, !PT ;  /* 0x0000000800007c12 */ /* 0x004fc8000f8ec0ff */
[----:B------:R-:W-:-:S13]  /*3620*/  ISETP.NE.AND P0, PT, R0, UR8, PT ;  /* 0x0000000800007c0c */ /* 0x000fda000bf05270 */
[----:B------:R-:W-:Y:S05]  /*3630*/  @P0 BRA `(.L_x_62) ;  /* 0x0000000000580947 */ /* 0x000fea0003800000 */
[----:B------:R-:W2:Y:S02]  /*3640*/  LDS R0, [UR4+0x18] ;  /* 0x00001804ff007984 */ /* 0x000ea40008000800 */
[----:B--2---:R-:W-:-:S04]  /*3650*/  LOP3.LUT R0, R0, UR5, RZ, 0xc0, !PT ;  /* 0x0000000500007c12 */ /* 0x004fc8000f8ec0ff */
[----:B------:R-:W-:-:S13]  /*3660*/  ISETP.NE.AND P0, PT, R0, UR5, PT ;  /* 0x0000000500007c0c */ /* 0x000fda000bf05270 */
[----:B------:R-:W-:Y:S05]  /*3670*/  @P0 BRA `(.L_x_63) ;  /* 0x00000000003c0947 */ /* 0x000fea0003800000 */
[----:B------:R-:W2:Y:S01]  /*3680*/  S2R R2, SR_LANEID ;  /* 0x0000000000027919 */ /* 0x000ea20000000000 */
[----:B------:R-:W-:Y:S01]  /*3690*/  ULOP3.LUT UR8, URZ, UR8, URZ, 0x33, !UPT ;  /* 0x00000008ff087292 */ /* 0x000fe2000f8e33ff */
[----:B------:R-:W-:Y:S01]  /*36a0*/  LOP3.LUT R4, RZ, UR5, RZ, 0x33, !PT ;  /* 0x00000005ff047c12 */ /* 0x000fe2000f8e33ff */
[----:B------:R-:W-:Y:S02]  /*36b0*/  VOTEU.ANY UR7, UPT, PT ;  /* 0x0000000000077886 */ /* 0x000fe400038e0100 */
[----:B------:R-:W-:Y:S01]  /*36c0*/  UFLO.U32 UR7, UR7 ;  /* 0x00000007000772bd */ /* 0x000fe200080e0000 */
[----:B------:R-:W3:Y:S01]  /*36d0*/  REDUX UR5, R4 ;  /* 0x00000000040573c4 */ /* 0x000ee20000000000 */
[----:B------:R-:W-:-:S06]  /*36e0*/  IMAD.U32 R0, RZ, RZ, UR8 ;  /* 0x00000008ff007e24 */ /* 0x000fcc000f8e00ff */
[----:B------:R1:W-:Y:S01]  /*36f0*/  UTCATOMSWS.AND URZ, UR8 ;  /* 0x0000000800ff79e3 */ /* 0x0003e20008000000 */
[----:B------:R-:W4:Y:S01]  /*3700*/  REDUX UR6, R0 ;  /* 0x00000000000673c4 */ /* 0x000f220000000000 */
[----:B--2---:R-:W-:Y:S01]  /*3710*/  ISETP.EQ.U32.AND P0, PT, R2, UR7, PT ;  /* 0x0000000702007c0c */ /* 0x004fe2000bf02070 */
[----:B---3--:R-:W-:Y:S01]  /*3720*/  IMAD.U32 R2, RZ, RZ, UR5 ;  /* 0x00000005ff027e24 */ /* 0x008fe2000f8e00ff */
[----:B----4-:R-:W-:-:S11]  /*3730*/  MOV R3, UR6 ;  /* 0x0000000600037c02 */ /* 0x010fd60008000f00 */
[----:B------:R1:W-:Y:S04]  /*3740*/  @P0 ATOMS.AND RZ, [UR4+0x14], R3 ;  /* 0x00001403ffff098c */ /* 0x0003e8000a800004 */
[----:B------:R1:W-:Y:S01]  /*3750*/  @P0 ATOMS.AND RZ, [UR4+0x18], R2 ;  /* 0x00001802ffff098c */ /* 0x0003e2000a800004 */
[----:B------:R-:W-:Y:S05]  /*3760*/  BRA `(.L_x_64) ;  /* 0x0000000000147947 */ /* 0x000fea0003800000 */
.L_x_63:
[----:B------:R-:W-:Y:S02]  /*3770*/  MOV R2, 0x3790 ;  /* 0x0000379000027802 */ /* 0x000fe40000000f00 */
[----:B-1--45:R-:W-:Y:S05]  /*3780*/  CALL.REL.NOINC `($__internal_0_$__cuda_sm10x_tcgen05_guardrail_trap_col_being_dealloced_not_returned_by_alloc) ;  /* 0x0000006c00547944 */ /* 0x032fea0003c00000 */
[----:B------:R-:W-:Y:S05]  /*3790*/  BRA `(.L_x_64) ;  /* 0x0000000000087947 */ /* 0x000fea0003800000 */
.L_x_62:
[----:B------:R-:W-:Y:S02]  /*37a0*/  MOV R2, 0x37c0 ;  /* 0x000037c000027802 */ /* 0x000fe40000000f00 */
[----:B-1--45:R-:W-:Y:S05]  /*37b0*/  CALL.REL.NOINC `($__internal_2_$__cuda_sm10x_tcgen05_guardrail_trap_unallocated_columns_being_dealloced) ;  /* 0x0000006c00607944 */ /* 0x032fea0003c00000 */
.L_x_64:
[----:B------:R-:W-:Y:S01]  /*37c0*/  NOP ;  /* 0x0000000000007918 */ /* 0x000fe20000000000 */
[----:B-1----:R-:W-:Y:S05]  /*37d0*/  EXIT ;  /* 0x000000000000794d */ /* 0x002fea0003800000 */
.L_x_48:
[----:B------:R-:W-:-:S09]  /*37e0*/  UISETP.NE.OR UP2, UPT, UR8, 0x3, !UP2 ;  /* 0x000000030800788c */ /* 0x000fd2000d745670 */
[----:B------:R-:W-:Y:S05]  /*37f0*/  BRA.U UP2, `(.L_x_65) ;  /* 0x0000000d02ac7547 */ /* 0x000fea000b800000 */
[----:B------:R-:W1:Y:S01]  /*3800*/  LDC R0, c[0x0][0xb30] ;  /* 0x0002cc00ff007b82 */ /* 0x000e620000000800 */
[----:B------:R-:W2:Y:S01]  /*3810*/  LDCU.64 UR8, c[0x0][0x888] ;  /* 0x00011100ff0877ac */ /* 0x000ea20008000a00 */
[----:B------:R-:W-:Y:S02]  /*3820*/  HFMA2 R29, -RZ, RZ, 0, 0 ;  /* 0x00000000ff1d7431 */ /* 0x000fe400000001ff */
[----:B------:R-:W-:Y:S01]  /*3830*/  IMAD.MOV.U32 R31, RZ, RZ, 0x1 ;  /* 0x00000001ff1f7424 */ /* 0x000fe200078e00ff */
[----:B------:R-:W-:Y:S01]  /*3840*/  MOV R23, 0x2000 ;  /* 0x0000200000177802 */ /* 0x000fe20000000f00 */
[----:B------:R-:W4:Y:S01]  /*3850*/  LDCU.64 UR4, c[0x0][0x890] ;  /* 0x00011200ff0477ac */ /* 0x000f220008000a00 */
[----:B------:R-:W-:Y:S01]  /*3860*/  IMAD.MOV.U32 R30, RZ, RZ, RZ ;  /* 0x000000ffff1e7224 */ /* 0x000fe200078e00ff */
[----:B------:R-:W3:Y:S01]  /*3870*/  LDC R19, c[0x0][0x370] ;  /* 0x0000dc00ff137b82 */ /* 0x000ee20000000800 */
[----:B------:R-:W-:Y:S01]  /*3880*/  UMOV UR7, 0x400 ;  /* 0x0000040000077882 */ /* 0x000fe20000000000 */
[----:B------:R-:W-:-:S02]  /*3890*/  UPLOP3.LUT UP1, UPT, UPT, UPT, UPT, 0x40, 0x4 ;  /* 0x000000000004789c */ /* 0x000fc40003f2e870 */
[----:B------:R-:W-:-:S04]  /*38a0*/  ULEA UR7, UR37, UR7, 0x18 ;  /* 0x0000000725077291 */ /* 0x000fc8000f8ec0ff */
[----:B------:R-:W3:Y:S01]  /*38b0*/  LDC R2, c[0x0][0xb0c] ;  /* 0x0002c300ff027b82 */ /* 0x000ee20000000800 */
[----:B------:R-:W-:Y:S02]  /*38c0*/  UIADD3 UR13, UPT, UPT, UR7, 0x50, URZ ;  /* 0x00000050070d7890 */ /* 0x000fe4000fffe0ff */
[----:B--2---:R-:W-:Y:S02]  /*38d0*/  UISETP.NE.U32.AND UP2, UPT, UR8, URZ, UPT ;  /* 0x000000ff0800728c */ /* 0x004fe4000bf45070 */
[----:B------:R-:W-:Y:S02]  /*38e0*/  UIADD3 UR25, UPT, UPT, UR7, 0x40, URZ ;  /* 0x0000004007197890 */ /* 0x000fe4000fffe0ff */
[----:B----4-:R-:W-:Y:S01]  /*38f0*/  UISETP.NE.U32.AND UP3, UPT, UR4, URZ, UPT ;  /* 0x000000ff0400728c */ /* 0x010fe2000bf65070 */
[----:B------:R-:W2:Y:S01]  /*3900*/  LDC R18, c[0x0][0xb20] ;  /* 0x0002c800ff127b82 */ /* 0x000ea20000000800 */
[----:B-1----:R-:W-:Y:S01]  /*3910*/  ISETP.NE.AND P1, PT, R0, 0x1, PT ;  /* 0x000000010000780c */ /* 0x002fe20003f25270 */
[----:B------:R-:W-:-:S02]  /*3920*/  UISETP.NE.AND.EX UP2, UPT, UR9, URZ, UPT, UP2 ;  /* 0x000000ff0900728c */ /* 0x000fc4000bf45320 */
[----:B------:R-:W-:Y:S02]  /*3930*/  UIADD3 UR17, UPT, UPT, UR7, 0x48, URZ ;  /* 0x0000004807117890 */ /* 0x000fe4000fffe0ff */
[----:B------:R-:W-:Y:S02]  /*3940*/  UPRMT UR13, UR37, 0x654, UR13 ;  /* 0x00000654250d7896 */ /* 0x000fe4000800000d */
[----:B------:R-:W1:Y:S01]  /*3950*/  LDC.64 R32, c[0x0][0x348] ;  /* 0x0000d200ff207b82 */ /* 0x000e620000000a00 */
[----:B------:R-:W-:-:S07]  /*3960*/  UISETP.NE.AND.EX UP3, UPT, UR5, URZ, UPT, UP3 ;  /* 0x000000ff0500728c */ /* 0x000fce000bf65330 */
[----:B------:R-:W4:Y:S08]  /*3970*/  LDC.64 R16, c[0x0][0xb10] ;  /* 0x0002c400ff107b82 */ /* 0x000f300000000a00 */
[----:B------:R-:W1:Y:S08]  /*3980*/  LDC.64 R6, c[0x0][0xb18] ;  /* 0x0002c600ff067b82 */ /* 0x000e700000000a00 */
[----:B------:R-:W1:Y:S08]  /*3990*/  LDC.64 R4, c[0x0][0xb28] ;  /* 0x0002ca00ff047b82 */ /* 0x000e700000000a00 */
[----:B--23--:R-:W1:Y:S02]  /*39a0*/  LDC R22, c[0x0][0x374] ;  /* 0x0000dd00ff167b82 */ /* 0x00ce640000000800 */
.L_x_75:
[C---:B------:R-:W-:Y:S02]  /*39b0*/  LEA R0, R30.reuse, UR7, 0x3 ;  /* 0x000000071e007c11 */ /* 0x040fe4000f8e18ff */
[----:B------:R-:W-:Y:S02]  /*39c0*/  SHF.L.U32 R3, R29, 0x1f, RZ ;  /* 0x0000001f1d037819 */ /* 0x000fe400000006ff */
[----:B------:R-:W-:Y:S02]  /*39d0*/  LEA R24, R30, UR7, 0x4 ;  /* 0x000000071e187c11 */ /* 0x000fe4000f8e20ff */
[----:B--2---:R-:W2:Y:S02]  /*39e0*/  SYNCS.PHASECHK.TRANS64.TRYWAIT P0, [R0+URZ+0x80], R3 ;  /* 0x00008003000075a7 */ /* 0x004ea400080011ff */
[----:B--2---:R-:W-:Y:S05]  /*39f0*/  @!P0 BRA `(.L_x_66) ;  /* 0x0000006400b08947 */ /* 0x004fea0003800000 */
.L_x_141:
[----:B------:R-:W-:Y:S01]  /*3a00*/  ISETP.GE.AND P0, PT, R72, 0x1, PT ;  /* 0x000000014800780c */ /* 0x000fe20003f06270 */
[----:B------:R-:W3:Y:S01]  /*3a10*/  LDS.128 R24, [R24+0xf0] ;  /* 0x0000f00018187984 */ /* 0x000ee20000000c00 */
[----:B--2---:R-:W-:Y:S01]  /*3a20*/  VIADD R0, R0, 0x90 ;  /* 0x0000009000007836 */ /* 0x004fe20000000000 */
[----:B------:R-:W-:Y:S01]  /*3a30*/  @!PT LDS RZ, [RZ] ;  /* 0x00000000fffff984 */ /* 0x000fe20000000800 */
[----:B------:R-:W-:Y:S01]  /*3a40*/  @!PT LDS RZ, [RZ] ;  /* 0x00000000fffff984 */ /* 0x000fe20000000800 */
[----:B------:R-:W-:Y:S01]  /*3a50*/  @!PT LDS RZ, [RZ] ;  /* 0x00000000fffff984 */ /* 0x000fe20000000800 */
[----:B------:R-:W-:Y:S01]  /*3a60*/  @!PT LDS RZ, [RZ] ;  /* 0x00000000fffff984 */ /* 0x000fe20000000800 */
[----:B------:R2:W-:Y:S06]  /*3a70*/  MEMBAR.ALL.CTA ;  /* 0x0000000000007992 */ /* 0x0005ec0000008000 */
[----:B--2---:R-:W2:Y:S01]  /*3a80*/  FENCE.VIEW.ASYNC.S ;  /* 0x00000000000073c6 */ /* 0x004ea20000000000 */
[----:B------:R-:W-:Y:S04]  /*3a90*/  PRMT R0, RZ, 0x654, R0 ;  /* 0x00000654ff007816 */ /* 0x000fe80000000000 */
[----:B--2---:R2:W-:Y:S01]  /*3aa0*/  SYNCS.ARRIVE.TRANS64.RED.A1T0 RZ, [R0+URZ], RZ ;  /* 0x000000ff00ff79a7 */ /* 0x0045e200081004ff */
[----:B---3--:R-:W-:Y:S11]  /*3ab0*/  LOP3.LUT P3, RZ, R26, 0x1, RZ, 0xc0, !PT ;  /* 0x000000011aff7812 */ /* 0x008ff6000786c0ff */
[----:B------:R-:W-:Y:S02]  /*3ac0*/  @!UPT UIADD3 URZ, UPT, UPT, URZ, URZ, URZ ;  /* 0x000000fffffff290 */ /* 0x000fe4000fffe0ff */
[----:B------:R-:W-:Y:S02]  /*3ad0*/  @P3 MOV R13, R24 ;  /* 0x00000018000d3202 */ /* 0x000fe40000000f00 */
[----:B------:R-:W-:Y:S01]  /*3ae0*/  @P3 LOP3.LUT R8, R25, 0xffff, RZ, 0xc0, !PT ;  /* 0x0000ffff19083812 */ /* 0x000fe200078ec0ff */
[----:B--2---:R-:W-:Y:S06]  /*3af0*/  @!P0 BRA `(.L_x_67) ;  /* 0x0000000000a48947 */ /* 0x004fec0003800000 */
[----:B-1----:R-:W-:Y:S01]  /*3b00*/  IMAD.HI.U32 R35, R22, R7, RZ ;  /* 0x0000000716237227 */ /* 0x002fe200078e00ff */
[----:B------:R-:W-:Y:S02]  /*3b10*/  ISETP.NE.AND P0, PT, R6, 0x1, PT ;  /* 0x000000010600780c */ /* 0x000fe40003f05270 */
[----:B------:R-:W-:Y:S01]  /*3b20*/  ISETP.NE.AND P2, PT, R72, 0x1, PT ;  /* 0x000000014800780c */ /* 0x000fe20003f45270 */
[----:B----4-:R-:W-:Y:S01]  /*3b30*/  IMAD.HI.U32 R34, R19, R16, RZ ;  /* 0x0000001013227227 */ /* 0x010fe200078e00ff */
[----:B------:R-:W-:Y:S02]  /*3b40*/  SHF.R.U32.HI R35, RZ, R18, R35 ;  /* 0x00000012ff237219 */ /* 0x000fe40000011623 */
[----:B------:R-:W-:Y:S01]  /*3b50*/  ISETP.NE.AND P4, PT, R2, 0x1, PT ;  /* 0x000000010200780c */ /* 0x000fe20003f85270 */
[----:B------:R-:W-:Y:S01]  /*3b60*/  IMAD.HI.U32 R36, R13, R16, RZ ;  /* 0x000000100d247227 */ /* 0x000fe200078e00ff */
[----:B------:R-:W-:Y:S02]  /*3b70*/  SHF.R.U32.HI R34, RZ, R17, R34 ;  /* 0x00000011ff227219 */ /* 0x000fe40000011622 */
[----:B------:R-:W-:Y:S01]  /*3b80*/  SEL R3, R22, R35, !P0 ;  /* 0x0000002316037207 */ /* 0x000fe20004000000 */
[C---:B------:R-:W-:Y:S01]  /*3b90*/  IMAD.HI.U32 R35, R8.reuse, R7, RZ ;  /* 0x0000000708237227 */ /* 0x040fe200078e00ff */
[----:B------:R-:W-:Y:S02]  /*3ba0*/  SEL R11, R19, R34, !P4 ;  /* 0x00000022130b7207 */ /* 0x000fe40006000000 */
[----:B------:R-:W-:Y:S01]  /*3bb0*/  SHF.R.U32.HI R36, RZ, R17, R36 ;  /* 0x00000011ff247219 */ /* 0x000fe20000011624 */
[----:B------:R-:W-:Y:S01]  /*3bc0*/  IMAD.HI.U32 R38, R3, R4, RZ ;  /* 0x0000000403267227 */ /* 0x000fe200078e00ff */
[----:B------:R-:W-:Y:S03]  /*3bd0*/  SHF.R.U32.HI R35, RZ, R18, R35 ;  /* 0x00000012ff237219 */ /* 0x000fe60000011623 */
[----:B------:R-:W-:Y:S01]  /*3be0*/  IMAD.HI.U32 R34, R11, R4, RZ ;  /* 0x000000040b227227 */ /* 0x000fe200078e00ff */
[----:B------:R-:W-:Y:S02]  /*3bf0*/  @P2 SHF.R.U32.HI R3, RZ, R5, R38 ;  /* 0x00000005ff032219 */ /* 0x000fe40000011626 */
[----:B------:R-:W-:Y:S02]  /*3c00*/  SEL R9, R8, R35, !P0 ;  /* 0x0000002308097207 */ /* 0x000fe40004000000 */
[----:B------:R-:W-:Y:S01]  /*3c10*/  @P2 SHF.R.U32.HI R11, RZ, R5, R34 ;  /* 0x00000005ff0b2219 */ /* 0x000fe20000011622 */
[C---:B------:R-:W-:Y:S01]  /*3c20*/  IMAD R10, R72.reuse, R3, RZ ;  /* 0x00000003480a7224 */ /* 0x040fe200078e02ff */
[----:B------:R-:W-:Y:S01]  /*3c30*/  SEL R3, R13, R36, !P4 ;  /* 0x000000240d037207 */ /* 0x000fe20006000000 */
[C---:B------:R-:W-:Y:S03]  /*3c40*/  IMAD.HI.U32 R14, R9.reuse, R4, RZ ;  /* 0x00000004090e7227 */ /* 0x040fe600078e00ff */
[----:B------:R-:W-:Y:S01]  /*3c50*/  ISETP.GE.AND P0, PT, R9, R10, PT ;  /* 0x0000000a0900720c */ /* 0x000fe20003f06270 */
[C---:B------:R-:W-:Y:S01]  /*3c60*/  IMAD R12, R72.reuse, R11, RZ ;  /* 0x0000000b480c7224 */ /* 0x040fe200078e02ff */
[-C--:B------:R-:W-:Y:S04]  /*3c70*/  SHF.R.U32.HI R14, RZ, R5.reuse, R14 ;  /* 0x00000005ff0e7219 */ /* 0x080fe8000001160e */
[----:B------:R-:W-:Y:S02]  /*3c80*/  ISETP.GE.OR P0, PT, R3, R12, P0 ;  /* 0x0000000c0300720c */ /* 0x000fe40000706670 */
[----:B------:R-:W-:Y:S05]  /*3c90*/  SEL R15, R9, R14, !P2 ;  /* 0x0000000e090f7207 */ /* 0x000fea0005000000 */
[----:B------:R-:W-:Y:S04]  /*3ca0*/  IMAD.MOV R14, RZ, RZ, -R15 ;  /* 0x000000ffff0e7224 */ /* 0x000fe800078e0a0f */
[----:B------:R-:W-:Y:S02]  /*3cb0*/  IMAD R14, R72, R14, R9 ;  /* 0x0000000e480e7224 */ /* 0x000fe400078e0209 */
[C---:B------:R-:W-:Y:S05]  /*3cc0*/  @!P0 IMAD.HI.U32 R10, R3.reuse, R4, RZ ;  /* 0x00000004030a8227 */ /* 0x040fea00078e00ff */
[----:B------:R-:W-:Y:S04]  /*3cd0*/  @!P0 SHF.R.U32.HI R10, RZ, R5, R10 ;  /* 0x00000005ff0a8219 */ /* 0x000fe8000001160a */
[----:B------:R-:W-:Y:S01]  /*3ce0*/  @!P0 SEL R0, R3, R10, !P2 ;  /* 0x0000000a03008207 */ /* 0x000fe20005000000 */
[----:B------:R-:W-:Y:S03]  /*3cf0*/  IMAD.MOV R10, RZ, RZ, -R3 ;  /* 0x000000ffff0a7224 */ /* 0x000fe600078e0a03 */
[----:B------:R-:W-:Y:S01]  /*3d00*/  @!P0 IADD3 R15, PT, PT, R15, -R0, RZ ;  /* 0x800000000f0f8210 */ /* 0x000fe20007ffe0ff */
[----:B------:R-:W-:Y:S01]  /*3d10*/  @!P0 IMAD R0, R11, R14, R0 ;  /* 0x0000000e0b008224 */ /* 0x000fe200078e0200 */
[----:B------:R-:W-:Y:S01]  /*3d20*/  IADD3 R11, PT, PT, -R9, RZ, RZ ;  /* 0x000000ff090b7210 */ /* 0x000fe20007ffe1ff */
[----:B------:R-:W-:Y:S02]  /*3d30*/  IMAD R13, R2, R10, R13 ;  /* 0x0000000a020d7224 */ /* 0x000fe400078e020d */
[----:B------:R-:W-:Y:S02]  /*3d40*/  @!P0 IMAD R9, R15, R72, R3 ;  /* 0x000000480f098224 */ /* 0x000fe400078e0203 */
[----:B------:R-:W-:Y:S02]  /*3d50*/  @!P0 IMAD.MOV.U32 R3, RZ, RZ, R0 ;  /* 0x000000ffff038224 */ /* 0x000fe400078e0000 */
[----:B------:R-:W-:Y:S02]  /*3d60*/  IMAD R8, R6, R11, R8 ;  /* 0x0000000b06087224 */ /* 0x000fe400078e0208 */
[----:B------:R-:W-:Y:S02]  /*3d70*/  IMAD R13, R3, R2, R13 ;  /* 0x00000002030d7224 */ /* 0x000fe400078e020d */
[----:B------:R-:W-:Y:S02]  /*3d80*/  IMAD R8, R9, R6, R8 ;  /* 0x0000000609087224 */ /* 0x000fe400078e0208 */
.L_x_67:
[----:B------:R-:W-:Y:S05]  /*3d90*/  BRA.U UP1, `(.L_x_68) ;  /* 0x0000000101107547 */ /* 0x000fea000b800000 */
[----:B------:R-:W-:Y:S04]  /*3da0*/  MOV R0, UR6 ;  /* 0x0000000600007c02 */ /* 0x000fe80008000f00 */
[----:B------:R-:W-:Y:S04]  /*3db0*/  SHF.L.U32 R3, R0, 0x1f, RZ ;  /* 0x0000001f00037819 */ /* 0x000fe800000006ff */
[----:B------:R-:W2:Y:S02]  /*3dc0*/  SYNCS.PHASECHK.TRANS64.TRYWAIT P0, [UR7+0x78], R3 ;  /* 0x00007803ff0075a7 */ /* 0x000ea40008001107 */
[----:B--2---:R-:W-:Y:S05]  /*3dd0*/  @!P0 BRA `(.L_x_69) ;  /* 0x0000006000cc8947 */ /* 0x004fea0003800000 */
.L_x_68:
[----:B------:R-:W-:Y:S02]  /*3de0*/  R2UR UR27, R21 ;  /* 0x00000000151b72ca */ /* 0x000fe400000e0000 */
[----:B------:R-:W-:Y:S02]  /*3df0*/  R2UR UR26, R20 ;  /* 0x00000000141a72ca */ /* 0x000fe400000e0000 */
[----:B------:R-:W-:Y:S02]  /*3e00*/  ISETP.NE.U32.AND P2, PT, RZ, UR4, PT ;  /* 0x00000004ff007c0c */ /* 0x000fe4000bf45070 */
[----:B------:R-:W-:Y:S02]  /*3e10*/  SHF.L.U32 R12, R31, 0x1f, RZ ;  /* 0x0000001f1f0c7819 */ /* 0x000fe400000006ff */
[----:B------:R-:W-:Y:S05]  /*3e20*/  ISETP.NE.AND.EX P2, PT, RZ, UR5, PT, P2 ;  /* 0x00000005ff007c0c */ /* 0x000fea000bf45320 */
[----:B------:R-:W-:Y:S02]  /*3e30*/  USHF.L.U32 UR27, UR27, 0x7, URZ ;  /* 0x000000071b1b7899 */ /* 0x000fe400080006ff */
[----:B------:R-:W-:Y:S01]  /*3e40*/  UIMAD UR26, UR26, 0xc0, URZ ;  /* 0x000000c01a1a78a4 */ /* 0x000fe2000f8e02ff */
[----:B------:R-:W-:Y:S11]  /*3e50*/  BRA.U !UP3, `(.L_x_70) ;  /* 0x000000010b347547 */ /* 0x000ff6000b800000 */
[----:B------:R-:W-:Y:S01]  /*3e60*/  UPLOP3.LUT UP0, UPT, UPT, UPT, UP2, 0x80, 0x8 ;  /* 0x000000000008789c */ /* 0x000fe20003f0f020 */
[----:B--2---:R-:W-:Y:S02]  /*3e70*/  HFMA2 R0, -RZ, RZ, 0, 5.9604644775390625e-08 ;  /* 0x00000001ff007431 */ /* 0x004fe400000001ff */
[----:B------:R-:W-:Y:S03]  /*3e80*/  IMAD.MOV.U32 R151, RZ, RZ, 0x1 ;  /* 0x00000001ff977424 */ /* 0x000fe600078e00ff */
[----:B------:R-:W-:Y:S05]  /*3e90*/  PLOP3.LUT P0, PT, PT, PT, UP0, 0x80, 0x8 ;  /* 0x000000000008781c */ /* 0x000fea0003f0f008 */
[----:B------:R-:W2:Y:S01]  /*3ea0*/  @UP0 LDCU.64 UR10, c[0x0][0x888] ;  /* 0x00011100ff0a07ac */ /* 0x000ea20008000a00 */
[----:B------:R-:W-:Y:S07]  /*3eb0*/  @UP0 UIMAD UR8, UR36, UR4, URZ ;  /* 0x00000004240802a4 */ /* 0x000fee000f8e02ff */
[----:B------:R-:W-:Y:S01]  /*3ec0*/  @!P0 PRMT R151, R0, 0x7610, R151 ;  /* 0x0000761000978816 */ /* 0x000fe20000000097 */
[----:B--2---:R-:W-:Y:S03]  /*3ed0*/  @UP0 UIMAD.WIDE UR10, UR8, 0x4, UR10 ;  /* 0x00000004080a08a5 */ /* 0x004fe6000f8e020a */
[----:B------:R-:W2:Y:S03]  /*3ee0*/  @!UP0 LDCU UR8, c[0x0][0x880] ;  /* 0x00011000ff0887ac */ /* 0x000ea60008000800 */
[----:B------:R-:W-:Y:S01]  /*3ef0*/  IMAD.U32 R10, RZ, RZ, UR10 ;  /* 0x0000000aff0a7e24 */ /* 0x000fe2000f8e00ff */
[----:B------:R-:W-:Y:S05]  /*3f00*/  MOV R11, UR11 ;  /* 0x0000000b000b7c02 */ /* 0x000fea0008000f00 */
[----:B-----5:R3:W5:Y:S02]  /*3f10*/  @P0 LDG.E R80, desc[UR46][R10.64] ;  /* 0x0000002e0a500981 */ /* 0x020764000c1e1900 */
[----:B--23--:R-:W-:Y:S07]  /*3f20*/  @!P0 IMAD.U32 R80, RZ, RZ, UR8 ;  /* 0x00000008ff508e24 */ /* 0x00cfee000f8e00ff */
.L_x_70:
[----:B-----5:R-:W-:Y:S01]  /*3f30*/  @!P2 ISETP.EQ.AND P0, PT, R80, RZ, PT ;  /* 0x000000ff5000a20c */ /* 0x020fe20003f02270 */
[----:B------:R-:W-:Y:S01]  /*3f40*/  @!UPT UIADD3 URZ, UPT, UPT, URZ, URZ, URZ ;  /* 0x000000fffffff290 */ /* 0x000fe2000fffe0ff */
[----:B------:R-:W-:Y:S11]  /*3f50*/  @!P2 BRA `(.L_x_71) ;  /* 0x000000000014a947 */ /* 0x000ff60003800000 */
[----:B------:R-:W-:Y:S02]  /*3f60*/  LOP3.LUT P2, RZ, R151, 0xff, RZ, 0xc0, !PT ;  /* 0x000000ff97ff7812 */ /* 0x000fe4000784c0ff */
[----:B------:R-:W-:Y:S04]  /*3f70*/  PLOP3.LUT P0, PT, PT, PT, UP0, 0x80, 0x8 ;  /* 0x000000000008781c */ /* 0x000fe80003f0f008 */
[----:B------:R-:W-:Y:S07]  /*3f80*/  PLOP3.LUT P0, PT, P0, PT, PT, 0x8, 0x80 ;  /* 0x000000000080781c */ /* 0x000fee000070e170 */
[----:B------:R-:W-:Y:S11]  /*3f90*/  @P2 ISETP.EQ.AND P0, PT, R80, RZ, PT ;  /* 0x000000ff5000220c */ /* 0x000ff60003f02270 */
[----:B------:R-:W-:Y:S02]  /*3fa0*/  @!UPT UIADD3 URZ, UPT, UPT, URZ, URZ, URZ ;  /* 0x000000fffffff290 */ /* 0x000fe4000fffe0ff */
.L_x_71:
[----:B------:R-:W3:Y:S01]  /*3fb0*/  SYNCS.PHASECHK.TRANS64.TRYWAIT P2, [UR7+0x58], R12 ;  /* 0x0000580cff0075a7 */ /* 0x000ee20008041107 */
[----:B------:R-:W-:Y:S04]  /*3fc0*/  ELECT P4, URZ, PT ;  /* 0x0000000000ff782f */ /* 0x000fe80003880000 */
[----:B------:R-:W-:Y:S11]  /*3fd0*/  PLOP3.LUT P4, PT, P0, P4, PT, 0xf2, 0x2f ;  /* 0x00000000002f781c */ /* 0x000ff60000789e72 */
[----:B------:R-:W-:Y:S02]  /*3fe0*/  @!UPT UIADD3 URZ, UPT, UPT, URZ, URZ, URZ ;  /* 0x000000fffffff290 */ /* 0x000fe4000fffe0ff */
[----:B-1----:R-:W-:Y:S05]  /*3ff0*/  @!P4 IADD3 R9, P0, PT, R32, 0x580, RZ ;  /* 0x000005802009c810 */ /* 0x002fea0007f1e0ff */
[----:B--2---:R-:W-:Y:S01]  /*4000*/  @!P4 IMAD.X R0, RZ, RZ, R33, P0 ;  /* 0x000000ffff00c224 */ /* 0x004fe200000e0621 */
[----:B---3--:R-:W-:Y:S07]  /*4010*/  @!P2 BRA `(.L_x_72) ;  /* 0x000000600054a947 */ /* 0x008fee0003800000 */
.L_x_144:
[----:B------:R-:W-:Y:S01]  /*4020*/  @!P4 R2UR UR8, R0 ;  /* 0x000000000008c2ca */ /* 0x000fe200000e0000 */
[----:B------:R-:W-:Y:S01]  /*4030*/  VOTEU.ALL UP1, P4 ;  /* 0x0000000000ff7886 */ /* 0x000fe20002020000 */
[----:B------:R-:W-:Y:S01]  /*4040*/  @!P4 R2UR UR9, R9 ;  /* 0x000000000909c2ca */ /* 0x000fe200000e0000 */
[----:B------:R-:W-:Y:S01]  /*4050*/  @!P4 IMAD.MOV.U32 R0, RZ, RZ, 0x2000 ;  /* 0x00002000ff00c424 */ /* 0x000fe200078e00ff */
[----:B------:R-:W-:Y:S01]  /*4060*/  UMOV UR10, 0x0 ;  /* 0x00000000000a7882 */ /* 0x000fe20000000000 */
[----:B------:R-:W-:Y:S01]  /*4070*/  UMOV UR11, 0x10000000 ;  /* 0x10000000000b7882 */ /* 0x000fe20000000000 */
[----:B------:R-:W-:Y:S01]  /*4080*/  @!UP1 UIADD3 UR24, UPT, UPT, UR7, 0x200, URZ ;  /* 0x0000020007189890 */ /* 0x000fe2000fffe0ff */
[----:B------:R-:W-:Y:S01]  /*4090*/  @!P4 IADD3 R21, P0, PT, R32, 0x580, RZ ;  /* 0x000005802015c810 */ /* 0x000fe20007f1e0ff */
[----:B------:R-:W-:Y:S01]  /*40a0*/  VOTEU.ALL UP1, P4 ;  /* 0x0000000000ff7886 */ /* 0x000fe20002020000 */
[----:B------:R-:W-:Y:S03]  /*40b0*/  UMOV UR28, UR36 ;  /* 0x00000024001c7c82 */ /* 0x000fe60008000000 */
[----:B------:R-:W-:Y:S02]  /*40c0*/  @!P4 IMAD.X R20, RZ, RZ, R33, P0 ;  /* 0x000000ffff14c224 */ /* 0x000fe400000e0621 */
[----:B------:R-:W-:Y:S01]  /*40d0*/  IMAD.U32 R11, RZ, RZ, UR8 ;  /* 0x00000008ff0b7e24 */ /* 0x000fe2000f8e00ff */
[----:B------:R-:W-:Y:S01]  /*40e0*/  UPRMT UR8, UR37, 0x654, UR25 ;  /* 0x0000065425087896 */ /* 0x000fe20008000019 */
[----:B------:R-:W-:Y:S03]  /*40f0*/  IMAD.U32 R10, RZ, RZ, UR9 ;  /* 0x00000009ff0a7e24 */ /* 0x000fe6000f8e00ff */
[----:B------:R-:W-:Y:S02]  /*4100*/  @!P4 R2UR UR15, R11 ;  /* 0x000000000b0fc2ca */ /* 0x000fe400000e0000 */
[----:B------:R-:W-:Y:S11]  /*4110*/  @!P4 R2UR UR14, R10 ;  /* 0x000000000a0ec2ca */ /* 0x000ff600000e0000 */
[----:B------:R-:W-:Y:S02]  /*4120*/  @!UPT UIADD3 URZ, UPT, UPT, URZ, URZ, URZ ;  /* 0x000000fffffff290 */ /* 0x000fe4000fffe0ff */
[----:B------:R2:W-:Y:S01]  /*4130*/  @!UP1 UTMALDG.3D [UR24], [UR14], desc[UR10] ;  /* 0x00000a180e0095b4 */ /* 0x0005e20008011000 */
[----:B------:R2:W-:Y:S01]  /*4140*/  @!P4 SYNCS.ARRIVE.TRANS64.RED.A0TR RZ, [UR7+0x40], R0 ;  /* 0x00004000ffffc9a7 */ /* 0x0005e20008300407 */
[----:B------:R-:W-:Y:S01]  /*4150*/  SYNCS.ARRIVE.TRANS64.RED.A1T0 RZ, [UR8], RZ ;  /* 0x000000ffffff79a7 */ /* 0x000fe20008100408 */
[----:B------:R-:W3:Y:S02]  /*4160*/  SYNCS.PHASECHK.TRANS64.TRYWAIT P2, [UR7+0x60], R12 ;  /* 0x0000600cff0075a7 */ /* 0x000ee40008041107 */
[----:B--23--:R-:W-:Y:S05]  /*4170*/  @!P2 BRA `(.L_x_73) ;  /* 0x000000600014a947 */ /* 0x00cfea0003800000 */
.L_x_146:
[----:B------:R-:W2:Y:S01]  /*4180*/  LDC.64 R14, c[0x0][0xb10] ;  /* 0x0002c400ff0e7b82 */ /* 0x000ea20000000a00 */
[----:B------:R-:W-:Y:S01]  /*4190*/  @!P4 R2UR UR8, R20 ;  /* 0x000000001408c2ca */ /* 0x000fe200000e0000 */
[----:B------:R-:W-:Y:S01]  /*41a0*/  VOTEU.ALL UP1, P4 ;  /* 0x0000000000ff7886 */ /* 0x000fe20002020000 */
[----:B------:R-:W-:Y:S01]  /*41b0*/  @!P4 R2UR UR9, R21 ;  /* 0x000000001509c2ca */ /* 0x000fe200000e0000 */
[----:B------:R-:W-:Y:S01]  /*41c0*/  UMOV UR10, 0x0 ;  /* 0x00000000000a7882 */ /* 0x000fe20000000000 */
[----:B------:R-:W-:Y:S03]  /*41d0*/  UMOV UR11, 0x10000000 ;  /* 0x10000000000b7882 */ /* 0x000fe60000000000 */
[----:B------:R-:W3:Y:S01]  /*41e0*/  LDC.64 R10, c[0x0][0xb18] ;  /* 0x0002c600ff0a7b82 */ /* 0x000ee20000000a00 */
[----:B------:R-:W-:Y:S01]  /*41f0*/  @!UP1 UIADD3 UR18, UPT, UPT, UR26, 0x40, URZ ;  /* 0x000000401a129890 */ /* 0x000fe2000fffe0ff */
[----:B------:R-:W-:Y:S01]  /*4200*/  @P3 SHF.R.U32.HI R28, RZ, 0x10, R25 ;  /* 0x00000010ff1c3819 */ /* 0x000fe20000011619 */
[----:B------:R-:W-:Y:S01]  /*4210*/  @!UP1 UIADD3 UR16, UPT, UPT, UR7, 0x2200, URZ ;  /* 0x0000220007109890 */ /* 0x000fe2000fffe0ff */
[----:B------:R-:W-:Y:S01]  /*4220*/  VIADD R30, R30, 0x1 ;  /* 0x000000011e1e7836 */ /* 0x000fe20000000000 */
[----:B------:R-:W-:Y:S03]  /*4230*/  VOTEU.ALL UP1, P4 ;  /* 0x0000000000ff7886 */ /* 0x000fe60002020000 */
[----:B------:R-:W5:Y:S01]  /*4240*/  @!P1 LDC R0, c[0x0][0xb20] ;  /* 0x0002c800ff009b82 */ /* 0x000f620000000800 */
[----:B------:R-:W-:Y:S01]  /*4250*/  UMOV UR19, UR27 ;  /* 0x0000001b00137c82 */ /* 0x000fe20008000000 */
[----:B------:R-:W-:Y:S01]  /*4260*/  IMAD.U32 R21, RZ, RZ, UR8 ;  /* 0x00000008ff157e24 */ /* 0x000fe2000f8e00ff */
[----:B------:R-:W-:Y:S05]  /*4270*/  UMOV UR20, UR36 ;  /* 0x0000002400147c82 */ /* 0x000fea0008000000 */
[----:B-1----:R-:W1:Y:S01]  /*4280*/  @!P1 LDC R3, c[0x0][0xb0c] ;  /* 0x0002c300ff039b82 */ /* 0x002e620000000800 */
[----:B------:R-:W-:Y:S01]  /*4290*/  IMAD.U32 R20, RZ, RZ, UR9 ;  /* 0x00000009ff147e24 */ /* 0x000fe2000f8e00ff */
[----:B------:R-:W-:Y:S01]  /*42a0*/  UPRMT UR8, UR37, 0x654, UR17 ;  /* 0x0000065425087896 */ /* 0x000fe20008000011 */
[----:B------:R-:W-:Y:S03]  /*42b0*/  @!P4 R2UR UR15, R21 ;  /* 0x00000000150fc2ca */ /* 0x000fe600000e0000 */
[----:B------:R-:W-:Y:S01]  /*42c0*/  @!P4 R2UR UR14, R20 ;  /* 0x00000000140ec2ca */ /* 0x000fe200000e0000 */
[----:B------:R-:W-:Y:S11]  /*42d0*/  @!P4 IMAD.MOV.U32 R20, RZ, RZ, 0x2000 ;  /* 0x00002000ff14c424 */ /* 0x000ff600078e00ff */
[----:B------:R-:W-:Y:S01]  /*42e0*/  @!UPT UIADD3 URZ, UPT, UPT, URZ, URZ, URZ ;  /* 0x000000fffffff290 */ /* 0x000fe2000fffe0ff */
[----:B------:R1:W-:Y:S01]  /*42f0*/  @!UP1 UTMALDG.3D [UR16], [UR14], desc[UR10] ;  /* 0x00000a100e0095b4 */ /* 0x0003e20008011000 */
[----:B------:R1:W-:Y:S02]  /*4300*/  @!P4 SYNCS.ARRIVE.TRANS64.RED.A0TR RZ, [UR7+0x48], R20 ;  /* 0x00004814ffffc9a7 */ /* 0x0003e40008300407 */
[----:B-1----:R-:W-:Y:S01]  /*4310*/  @!P1 ISETP.NE.AND P2, PT, R3, 0x1, PT ;  /* 0x000000010300980c */ /* 0x002fe20003f45270 */
[C---:B--2---:R-:W-:Y:S01]  /*4320*/  @!P1 IMAD.HI.U32 R14, R13.reuse, R14, RZ ;  /* 0x0000000e0d0e9227 */ /* 0x044fe200078e00ff */
[----:B---3--:R-:W-:Y:S03]  /*4330*/  @!P1 ISETP.NE.AND P0, PT, R10, 0x1, PT ;  /* 0x000000010a00980c */ /* 0x008fe60003f05270 */
[C---:B------:R-:W-:Y:S01]  /*4340*/  @!P1 IMAD.HI.U32 R11, R8.reuse, R11, RZ ;  /* 0x0000000b080b9227 */ /* 0x040fe200078e00ff */
[----:B------:R-:W-:Y:S04]  /*4350*/  @!P1 SHF.R.U32.HI R14, RZ, R15, R14 ;  /* 0x0000000fff0e9219 */ /* 0x000fe8000001160e */
[----:B-----5:R-:W-:Y:S01]  /*4360*/  @!P1 SHF.R.U32.HI R9, RZ, R0, R11 ;  /* 0x00000000ff099219 */ /* 0x020fe2000001160b */
[----:B------:R-:W-:Y:S01]  /*4370*/  SYNCS.ARRIVE.TRANS64.RED.A1T0 RZ, [UR8], RZ ;  /* 0x000000ffffff79a7 */ /* 0x000fe20008100408 */
[----:B------:R-:W-:Y:S02]  /*4380*/  @!P1 SEL R14, R13, R14, !P2 ;  /* 0x0000000e0d0e9207 */ /* 0x000fe40005000000 */
[----:B------:R-:W-:Y:S01]  /*4390*/  @!P1 SEL R9, R8, R9, !P0 ;  /* 0x0000000908099207 */ /* 0x000fe20004000000 */
[----:B------:R-:W1:Y:S04]  /*43a0*/  SYNCS.PHASECHK.TRANS64.TRYWAIT P5, [UR7+0x68], R12 ;  /* 0x0000680cff0075a7 */ /* 0x000e6800080a1107 */
[----:B------:R-:W-:Y:S02]  /*43b0*/  @!P1 IMAD.IADD R0, R9, 0x1, -R14 ;  /* 0x0000000109009824 */ /* 0x000fe400078e0a0e */
[----:B------:R-:W-:Y:S02]  /*43c0*/  @!P1 IMAD.IADD R9, R14, 0x1, -R9 ;  /* 0x000000010e099824 */ /* 0x000fe400078e0a09 */
[----:B------:R-:W-:Y:S02]  /*43d0*/  @!P1 IMAD R13, R0, R3, R13 ;  /* 0x00000003000d9224 */ /* 0x000fe400078e020d */
[----:B------:R-:W-:Y:S01]  /*43e0*/  @!P1 IMAD R8, R9, R10, R8 ;  /* 0x0000000a09089224 */ /* 0x000fe200078e0208 */
[----:B-1----:R-:W-:Y:S06]  /*43f0*/  @!P5 BRA `(.L_x_74) ;  /* 0x0000005c008cd947 */ /* 0x002fec0003800000 */
.L_x_148:
[----:B-1----:R-:W-:Y:S01]  /*4400*/  @!P4 IADD3 R3, P0, PT, R32, 0x580, RZ ;  /* 0x000005802003c810 */ /* 0x002fe20007f1e0ff */
[----:B------:R-:W-:Y:S01]  /*4410*/  VOTEU.ALL UP1, P4 ;  /* 0x0000000000ff7886 */ /* 0x000fe20002020000 */
[----:B------:R-:W-:Y:S01]  /*4420*/  UMOV UR18, 0x0 ;  /* 0x0000000000127882 */ /* 0x000fe20000000000 */
[----:B------:R-:W-:Y:S01]  /*4430*/  UMOV UR19, 0x10000000 ;  /* 0x1000000000137882 */ /* 0x000fe20000000000 */
[----:B------:R-:W-:Y:S01]  /*4440*/  @!P4 R2UR UR9, R3 ;  /* 0x000000000309c2ca */ /* 0x000fe200000e0000 */
[----:B------:R-:W-:Y:S01]  /*4450*/  @!P4 IMAD.X R0, RZ, RZ, R33, P0 ;  /* 0x000000ffff00c224 */ /* 0x000fe200000e0621 */
[----:B------:R-:W-:Y:S01]  /*4460*/  @!UP1 UIADD3 UR10, UPT, UPT, UR26, 0x80, URZ ;  /* 0x000000801a0a9890 */ /* 0x000fe2000fffe0ff */
[----:B------:R-:W-:Y:S01]  /*4470*/  ISETP.NE.AND P0, PT, R30, 0x2, PT ;  /* 0x000000021e00780c */ /* 0x000fe20003f05270 */
[----:B------:R-:W-:Y:S01]  /*4480*/  UMOV UR11, UR27 ;  /* 0x0000001b000b7c82 */ /* 0x000fe20008000000 */
[----:B------:R-:W-:Y:S01]  /*4490*/  UMOV UR12, UR36 ;  /* 0x00000024000c7c82 */ /* 0x000fe20008000000 */
[----:B------:R-:W-:Y:S01]  /*44a0*/  @!P4 R2UR UR8, R0 ;  /* 0x000000000008c2ca */ /* 0x000fe200000e0000 */
[----:B------:R-:W-:Y:S01]  /*44b0*/  IMAD.IADD R20, R8, 0x1, R143 ;  /* 0x0000000108147824 */ /* 0x000fe200078e028f */
[----:B------:R-:W-:Y:S01]  /*44c0*/  @P3 R2UR UR36, R28 ;  /* 0x000000001c2432ca */ /* 0x000fe200000e0000 */
[----:B------:R-:W-:Y:S01]  /*44d0*/  IMAD.IADD R21, R13, 0x1, R150 ;  /* 0x000000010d157824 */ /* 0x000fe200078e0296 */
[----:B------:R-:W-:Y:S02]  /*44e0*/  SEL R0, RZ, 0x1, P0 ;  /* 0x00000001ff007807 */ /* 0x000fe40000000000 */
[----:B------:R-:W-:Y:S01]  /*44f0*/  LOP3.LUT R31, R31, 0x1, RZ, 0x3c, !PT ;  /* 0x000000011f1f7812 */ /* 0x000fe200078e3cff */
[----:B------:R-:W-:Y:S01]  /*4500*/  IMAD.U32 R10, RZ, RZ, UR9 ;  /* 0x00000009ff0a7e24 */ /* 0x000fe2000f8e00ff */
[----:B------:R-:W-:Y:S01]  /*4510*/  @!UP1 UIADD3 UR9, UPT, UPT, UR7, 0x50, URZ ;  /* 0x0000005007099890 */ /* 0x000fe2000fffe0ff */
[----:B------:R-:W-:Y:S02]  /*4520*/  LOP3.LUT R29, R29, R0, RZ, 0x3c, !PT ;  /* 0x000000001d1d7212 */ /* 0x000fe400078e3cff */
[----:B------:R-:W-:Y:S02]  /*4530*/  SEL R30, R30, RZ, P0 ;  /* 0x000000ff1e1e7207 */ /* 0x000fe40000000000 */
[----:B------:R-:W-:Y:S01]  /*4540*/  IMAD.U32 R11, RZ, RZ, UR8 ;  /* 0x00000008ff0b7e24 */ /* 0x000fe2000f8e00ff */
[----:B------:R-:W-:Y:S01]  /*4550*/  @!P4 R2UR UR14, R10 ;  /* 0x000000000a0ec2ca */ /* 0x000fe200000e0000 */
[----:B------:R-:W-:Y:S01]  /*4560*/  @!UP1 UIADD3 UR8, UPT, UPT, UR7, 0x4200, URZ ;  /* 0x0000420007089890 */ /* 0x000fe2000fffe0ff */
[----:B------:R-:W-:Y:S02]  /*4570*/  VOTEU.ALL UP1, P4 ;  /* 0x0000000000ff7886 */ /* 0x000fe40002020000 */
[----:B------:R-:W-:Y:S11]  /*4580*/  @!P4 R2UR UR15, R11 ;  /* 0x000000000b0fc2ca */ /* 0x000ff600000e0000 */
[----:B------:R-:W-:Y:S02]  /*4590*/  @!UPT UIADD3 URZ, UPT, UPT, URZ, URZ, URZ ;  /* 0x000000fffffff290 */ /* 0x000fe4000fffe0ff */
[----:B------:R2:W-:Y:S01]  /*45a0*/  @!UP1 UTMALDG.3D [UR8], [UR14], desc[UR18] ;  /* 0x000012080e0095b4 */ /* 0x0005e20008011000 */
[----:B------:R2:W-:Y:S01]  /*45b0*/  @!P4 SYNCS.ARRIVE.TRANS64.RED.A0TR RZ, [UR7+0x50], R23 ;  /* 0x00005017ffffc9a7 */ /* 0x0005e20008300407 */
[----:B------:R-:W-:Y:S01]  /*45c0*/  UPLOP3.LUT UP1, UPT, UPT, UPT, UPT, 0x80, 0x8 ;  /* 0x000000000008789c */ /* 0x000fe20003f2f070 */
[----:B------:R-:W-:Y:S01]  /*45d0*/  SYNCS.ARRIVE.TRANS64.RED.A1T0 RZ, [UR13], RZ ;  /* 0x000000ffffff79a7 */ /* 0x000fe2000810040d */
[----:B------:R-:W-:Y:S09]  /*45e0*/  @P3 BRA `(.L_x_75) ;  /* 0xfffffff000f03947 */ /* 0x000ff2000383ffff */
[----:B------:R-:W-:-:S04]  /*45f0*/  SHF.L.U32 R3, R31, 0x1f, RZ ;  /* 0x0000001f1f037819 */ /* 0x000fc800000006ff */
[----:B------:R-:W1:Y:S02]  /*4600*/  SYNCS.PHASECHK.TRANS64.TRYWAIT P0, [UR7+0x58], R3 ;  /* 0x00005803ff0075a7 */ /* 0x000e640008001107 */
[----:B-1----:R-:W-:Y:S05]  /*4610*/  @!P0 BRA `(.L_x_76) ;  /* 0x0000005c001c8947 */ /* 0x002fea0003800000 */
.L_x_150:
[----:B------:R-:W3:Y:S02]  /*4620*/  SYNCS.PHASECHK.TRANS64.TRYWAIT P0, [UR7+0x60], R3 ;  /* 0x00006003ff0075a7 */ /* 0x000ee40008001107 */
[----:B---3--:R-:W-:Y:S05]  /*4630*/  @!P0 BRA `(.L_x_77) ;  /* 0x0000005c002c8947 */ /* 0x008fea0003800000 */
.L_x_152:
[----:B-1----:R-:W-:-:S07]  /*4640*/  MOV R0, UR7 ;  /* 0x0000000700007c02 */ /* 0x002fce0008000f00 */
.L_x_78:
[----:B-1----:R-:W-:-:S04]  /*4650*/  SHF.L.U32 R3, R31, 0x1f, RZ ;  /* 0x0000001f1f037819 */ /* 0x002fc800000006ff */
[----:B------:R1:W3:Y:S03]  /*4660*/  SYNCS.PHASECHK.TRANS64.TRYWAIT P0, [R0+URZ+0x68], R3 ;  /* 0x00006803000075a7 */ /* 0x0002e600080011ff */
[----:B---3--:R-:W-:Y:S05]  /*4670*/  @!P0 NANOSLEEP.SYNCS 0x989680 ;  /* 0x009896800000895d */ /* 0x008fea0003900000 */
[----:B------:R-:W3:Y:S02]  /*4680*/  @!P0 SYNCS.PHASECHK.TRANS64 P0, [R0+URZ+0x68], R3 ;  /* 0x00006803000085a7 */ /* 0x000ee400080010ff */
[----:B--23--:R-:W-:Y:S05]  /*4690*/  @P0 EXIT ;  /* 0x000000000000094d */ /* 0x00cfea0003800000 */
[----:B------:R-:W-:Y:S05]  /*46a0*/  BRA `(.L_x_78) ;  /* 0xfffffffc00e87947 */ /* 0x000fea000383ffff */
.L_x_65:
[----:B------:R-:W-:-:S06]  /*46b0*/  UISETP.GE.AND UP1, UPT, UR8, 0x4, UPT ;  /* 0x000000040800788c */ /* 0x000fcc000bf26270 */
[----:B------:R-:W-:-:S13]  /*46c0*/  PLOP3.LUT P0, PT, PT, PT, UP1, 0x80, 0x8 ;  /* 0x000000000008781c */ /* 0x000fda0003f0f018 */
[----:B------:R-:W-:Y:S05]  /*46d0*/  @!P0 EXIT ;  /* 0x000000000000894d */ /* 0x000fea0003800000 */
[----:B------:R-:W-:Y:S01]  /*46e0*/  BAR.SYNC.DEFER_BLOCKING 0x6, 0xa0 ;  /* 0x0182800000007b1d */ /* 0x000fe20000010000 */
[C---:B------:R-:W-:Y:S01]  /*46f0*/  IMAD.U32 R2, R165.reuse, 0x10000, RZ ;  /* 0x00010000a5027824 */ /* 0x040fe200078e00ff */
[C---:B------:R-:W-:Y:S01]  /*4700*/  R2P PR, R165.reuse, 0x6 ;  /* 0x00000006a5007804 */ /* 0x040fe20000000000 */
[C---:B------:R-:W-:Y:S01]  /*4710*/  IMAD.SHL.U32 R5, R165.reuse, 0x40, RZ ;  /* 0x00000040a5057824 */ /* 0x040fe200078e00ff */
[----:B------:R-:W-:Y:S01]  /*4720*/  CS2R R160, SRZ ;  /* 0x0000000000a07805 */ /* 0x000fe2000001ff00 */
[----:B------:R-:W-:Y:S01]  /*4730*/  IMAD.MOV.U32 R163, RZ, RZ, 0x20 ;  /* 0x00000020ffa37424 */ /* 0x000fe200078e00ff */
[----:B------:R-:W-:Y:S02]  /*4740*/  UMOV UR49, 0x400 ;  /* 0x0000040000317882 */ /* 0x000fe40000000000 */
[----:B------:R-:W1:Y:S01]  /*4750*/  LDC R155, c[0x0][0x370] ;  /* 0x0000dc00ff9b7b82 */ /* 0x000e620000000800 */
[----:B------:R-:W-:Y:S01]  /*4760*/  ULEA UR49, UR37, UR49, 0x18 ;  /* 0x0000003125317291 */ /* 0x000fe2000f8ec0ff */
[----:B------:R-:W-:Y:S01]  /*4770*/  LOP3.LUT R2, R2, 0x600000, RZ, 0xc0, !PT ;  /* 0x0060000002027812 */ /* 0x000fe200078ec0ff */
[----:B------:R-:W-:Y:S01]  /*4780*/  IMAD.SHL.U32 R152, R165, 0x8, RZ ;  /* 0x00000008a5987824 */ /* 0x000fe200078e00ff */
[----:B------:R-:W-:Y:S01]  /*4790*/  LOP3.LUT R7, R5, 0x180, RZ, 0xc0, !PT ;  /* 0x0000018005077812 */ /* 0x000fe200078ec0ff */
[----:B------:R-:W-:Y:S01]  /*47a0*/  IMAD.MOV.U32 R164, RZ, RZ, 0x10 ;  /* 0x00000010ffa47424 */ /* 0x000fe200078e00ff */
[----:B------:R-:W-:Y:S01]  /*47b0*/  SEL R163, R163, 0xffffffe0, !P2 ;  /* 0xffffffe0a3a37807 */ /* 0x000fe20005000000 */
[----:B------:R-:W-:Y:S01]  /*47c0*/  IMAD.MOV.U32 R79, RZ, RZ, RZ ;  /* 0x000000ffff4f7224 */ /* 0x000fe200078e00ff */
[----:B------:R-:W2:Y:S01]  /*47d0*/  LDC R74, c[0x0][0xb0c] ;  /* 0x0002c300ff4a7b82 */ /* 0x000ea20000000800 */
[----:B------:R-:W-:Y:S01]  /*47e0*/  LOP3.LUT R152, R7, 0x30, R152, 0xf8, !PT ;  /* 0x0000003007987812 */ /* 0x000fe200078ef898 */
[----:B------:R-:W-:Y:S01]  /*47f0*/  IMAD.MOV.U32 R167, RZ, RZ, RZ ;  /* 0x000000ffffa77224 */ /* 0x000fe200078e00ff */
[----:B------:R-:W-:-:S02]  /*4800*/  SEL R164, R164, 0xfffffff0, !P1 ;  /* 0xfffffff0a4a47807 */ /* 0x000fc40004800000 */
[----:B------:R-:W-:Y:S02]  /*4810*/  CS2R R158, SRZ ;  /* 0x00000000009e7805 */ /* 0x000fe4000001ff00 */
[----:B------:R-:W-:Y:S01]  /*4820*/  LOP3.LUT R152, R152, 0x1e40, R5, 0xf8, !PT ;  /* 0x00001e4098987812 */ /* 0x000fe200078ef805 */
[----:B------:R-:W4:Y:S01]  /*4830*/  LDCU.64 UR52, c[0x0][0x348] ;  /* 0x00006900ff3477ac */ /* 0x000f220008000a00 */
[----:B------:R-:W-:Y:S01]  /*4840*/  LOP3.LUT R165, R165, 0x60, RZ, 0xc0, !PT ;  /* 0x00000060a5a57812 */ /* 0x000fe200078ec0ff */
[----:B------:R-:W1:Y:S01]  /*4850*/  LDC R154, c[0x0][0xb20] ;  /* 0x0002c800ff9a7b82 */ /* 0x000e620000000800 */
[----:B------:R-:W3:Y:S01]  /*4860*/  LDS R3, [UR49+0x110] ;  /* 0x00011031ff037984 */ /* 0x000ee20008000800 */
[----:B------:R-:W1:Y:S01]  /*4870*/  LDCU.64 UR38, c[0x0][0x888] ;  /* 0x00011100ff2677ac */ /* 0x000e620008000a00 */
[----:B------:R-:W1:Y:S05]  /*4880*/  LDCU.64 UR44, c[0x0][0x890] ;  /* 0x00011200ff2c77ac */ /* 0x000e6a0008000a00 */
[----:B------:R-:W1:Y:S01]  /*4890*/  LDC R73, c[0x0][0xb30] ;  /* 0x0002cc00ff497b82 */ /* 0x000e620000000800 */
[----:B------:R-:W-:-:S02]  /*48a0*/  UIADD3 UR48, UPT, UPT, UR49, 0x200, URZ ;  /* 0x0000020031307890 */ /* 0x000fc4000fffe0ff */
[----:B------:R-:W-:Y:S01]  /*48b0*/  UIADD3 UR50, UPT, UPT, UR49, 0x6200, URZ ;  /* 0x0000620031327890 */ /* 0x000fe2000fffe0ff */
[----:B------:R-:W-:-:S04]  /*48c0*/  UMOV UR54, URZ ;  /* 0x000000ff00367c82 */ /* 0x000fc80008000000 */
[----:B------:R-:W1:Y:S08]  /*48d0*/  LDC.64 R148, c[0x0][0xb10] ;  /* 0x0002c400ff947b82 */ /* 0x000e700000000a00 */
[----:B------:R-:W1:Y:S08]  /*48e0*/  LDC.64 R70, c[0x0][0xb18] ;  /* 0x0002c600ff467b82 */ /* 0x000e700000000a00 */
[----:B------:R-:W1:Y:S08]  /*48f0*/  LDC.64 R68, c[0x0][0xb28] ;  /* 0x0002ca00ff447b82 */ /* 0x000e700000000a00 */
[----:B------:R-:W1:Y:S01]  /*4900*/  LDC.64 R146, c[0x0][0x8b0] ;  /* 0x00022c00ff927b82 */ /* 0x000e620000000a00 */
[----:B---3--:R-:W-:Y:S01]  /*4910*/  IMAD.IADD R2, R3, 0x1, R2 ;  /* 0x0000000103027824 */ /* 0x008fe200078e0202 */
[----:B------:R-:W-:-:S04]  /*4920*/  SHF.R.S32.HI R3, RZ, 0x4, R163 ;  /* 0x00000004ff037819 */ /* 0x000fc800000114a3 */
[----:B------:R-:W-:Y:S02]  /*4930*/  LEA.HI.SX32 R162, R164, R3, 0x1c ;  /* 0x00000003a4a27211 */ /* 0x000fe400078fe2ff */
[----:B------:R-:W3:Y:S08]  /*4940*/  LDC.64 R144, c[0x0][0x8a8] ;  /* 0x00022a00ff907b82 */ /* 0x000ef00000000a00 */
[----:B--2-4-:R-:W1:Y:S02]  /*4950*/  LDC R156, c[0x0][0x374] ;  /* 0x0000dd00ff9c7b82 */ /* 0x014e640000000800 */
.L_x_117:
[C---:B------:R-:W-:Y:S02]  /*4960*/  LEA R0, R167.reuse, UR49, 0x3 ;  /* 0x00000031a7007c11 */ /* 0x040fe4000f8e18ff */
[----:B------:R-:W-:Y:S02]  /*4970*/  SHF.L.U32 R3, R160, 0x1f, RZ ;  /* 0x0000001fa0037819 */ /* 0x000fe400000006ff */
[----:B------:R-:W-:Y:S02]  /*4980*/  LEA R16, R167, UR49, 0x4 ;  /* 0x00000031a7107c11 */ /* 0x000fe4000f8e20ff */
[----:B------:R-:W2:Y:S02]  /*4990*/  SYNCS.PHASECHK.TRANS64.TRYWAIT P0, [R0+URZ+0x80], R3 ;  /* 0x00008003000075a7 */ /* 0x000ea400080011ff */
[----:B--2---:R-:W-:Y:S05]  /*49a0*/  @!P0 BRA `(.L_x_79) ;  /* 0x0000005800688947 */ /* 0x004fea0003800000 */
.L_x_153:
[----:B------:R-:W4:Y:S01]  /*49b0*/  LDC.64 R14, c[0x0][0xb10] ;  /* 0x0002c400ff0e7b82 */ /* 0x000f220000000a00 */
[----:B------:R-:W3:Y:S01]  /*49c0*/  LDS.128 R16, [R16+0xf0] ;  /* 0x0000f00010107984 */ /* 0x000ee20000000c00 */
[----:B-1----:R-:W-:Y:S01]  /*49d0*/  ISETP.NE.AND P1, PT, R73, 0x1, PT ;  /* 0x000000014900780c */ /* 0x002fe20003f25270 */
[----:B--2---:R-:W-:Y:S01]  /*49e0*/  VIADD R0, R0, 0x90 ;  /* 0x0000009000007836 */ /* 0x004fe20000000000 */
[----:B------:R-:W-:Y:S04]  /*49f0*/  ISETP.GE.AND P0, PT, R72, 0x1, PT ;  /* 0x000000014800780c */ /* 0x000fe80003f06270 */
[----:B------:R-:W1:Y:S01]  /*4a00*/  LDC.64 R12, c[0x0][0xb18] ;  /* 0x0002c600ff0c7b82 */ /* 0x000e620000000a00 */
[----:B------:R-:W-:Y:S01]  /*4a10*/  PRMT R0, RZ, 0x654, R0 ;  /* 0x00000654ff007816 */ /* 0x000fe20000000000 */
[----:B------:R-:W-:Y:S01]  /*4a20*/  @!PT LDS RZ, [RZ] ;  /* 0x00000000fffff984 */ /* 0x000fe20000000800 */
[----:B------:R-:W-:Y:S01]  /*4a30*/  @!PT LDS RZ, [RZ] ;  /* 0x00000000fffff984 */ /* 0x000fe20000000800 */
[----:B------:R-:W-:Y:S01]  /*4a40*/  @!PT LDS RZ, [RZ] ;  /* 0x00000000fffff984 */ /* 0x000fe20000000800 */
[----:B------:R-:W-:Y:S01]  /*4a50*/  @!PT LDS RZ, [RZ] ;  /* 0x00000000fffff984 */ /* 0x000fe20000000800 */
[----:B------:R2:W-:Y:S06]  /*4a60*/  MEMBAR.ALL.CTA ;  /* 0x0000000000007992 */ /* 0x0005ec0000008000 */
[----:B--2---:R-:W2:Y:S01]  /*4a70*/  FENCE.VIEW.ASYNC.S ;  /* 0x00000000000073c6 */ /* 0x004ea20000000000 */
[----:B------:R-:W1:Y:S08]  /*4a80*/  @!P1 LDC R11, c[0x0][0xb20] ;  /* 0x0002c800ff0b9b82 */ /* 0x000e700000000800 */
[----:B------:R-:W1:Y:S01]  /*4a90*/  @!P1 LDC R10, c[0x0][0xb0c] ;  /* 0x0002c300ff0a9b82 */ /* 0x000e620000000800 */
[----:B--2---:R2:W-:Y:S01]  /*4aa0*/  SYNCS.ARRIVE.TRANS64.RED.A1T0 RZ, [R0+URZ], RZ ;  /* 0x000000ff00ff79a7 */ /* 0x0045e200081004ff */
[----:B---3--:R-:W-:Y:S04]  /*4ab0*/  LOP3.LUT P4, RZ, R18, 0x1, RZ, 0xc0, !PT ;  /* 0x0000000112ff7812 */ /* 0x008fe8000788c0ff */
[----:B------:R-:W-:Y:S09]  /*4ac0*/  P2R R166, PR, RZ, 0x10 ;  /* 0x00000010ffa67803 */ /* 0x000ff20000000000 */
[----:B------:R-:W-:Y:S02]  /*4ad0*/  @P4 MOV R77, R16 ;  /* 0x00000010004d4202 */ /* 0x000fe40000000f00 */
[----:B------:R-:W-:Y:S01]  /*4ae0*/  @P4 LOP3.LUT R75, R17, 0xffff, RZ, 0xc0, !PT ;  /* 0x0000ffff114b4812 */ /* 0x000fe200078ec0ff */
[----:B--2-4-:R-:W-:Y:S06]  /*4af0*/  @!P0 BRA `(.L_x_80) ;  /* 0x0000000000a48947 */ /* 0x014fec0003800000 */
[----:B------:R-:W-:Y:S01]  /*4b00*/  IMAD.HI.U32 R23, R156, R71, RZ ;  /* 0x000000479c177227 */ /* 0x000fe200078e00ff */
[----:B------:R-:W-:Y:S02]  /*4b10*/  ISETP.NE.AND P0, PT, R70, 0x1, PT ;  /* 0x000000014600780c */ /* 0x000fe40003f05270 */
[----:B------:R-:W-:Y:S01]  /*4b20*/  ISETP.NE.AND P2, PT, R72, 0x1, PT ;  /* 0x000000014800780c */ /* 0x000fe20003f45270 */
[----:B------:R-:W-:Y:S01]  /*4b30*/  IMAD.HI.U32 R22, R155, R148, RZ ;  /* 0x000000949b167227 */ /* 0x000fe200078e00ff */
[----:B------:R-:W-:Y:S02]  /*4b40*/  SHF.R.U32.HI R23, RZ, R154, R23 ;  /* 0x0000009aff177219 */ /* 0x000fe40000011617 */
[----:B------:R-:W-:Y:S01]  /*4b50*/  ISETP.NE.AND P3, PT, R74, 0x1, PT ;  /* 0x000000014a00780c */ /* 0x000fe20003f65270 */
[----:B------:R-:W-:Y:S01]  /*4b60*/  IMAD.HI.U32 R26, R77, R148, RZ ;  /* 0x000000944d1a7227 */ /* 0x000fe200078e00ff */
[----:B------:R-:W-:Y:S02]  /*4b70*/  SHF.R.U32.HI R22, RZ, R149, R22 ;  /* 0x00000095ff167219 */ /* 0x000fe40000011616 */
[----:B------:R-:W-:Y:S01]  /*4b80*/  SEL R3, R156, R23, !P0 ;  /* 0x000000179c037207 */ /* 0x000fe20004000000 */
[----:B------:R-:W-:Y:S01]  /*4b90*/  IMAD.HI.U32 R23, R75, R71, RZ ;  /* 0x000000474b177227 */ /* 0x000fe200078e00ff */
[----:B------:R-:W-:Y:S02]  /*4ba0*/  SEL R7, R155, R22, !P3 ;  /* 0x000000169b077207 */ /* 0x000fe40005800000 */
[----:B------:R-:W-:Y:S01]  /*4bb0*/  SHF.R.U32.HI R26, RZ, R149, R26 ;  /* 0x00000095ff1a7219 */ /* 0x000fe2000001161a */
[-C--:B------:R-:W-:Y:S04]  /*4bc0*/  IMAD.HI.U32 R22, R3, R68.reuse, RZ ;  /* 0x0000004403167227 */ /* 0x080fe800078e00ff */
[----:B------:R-:W-:Y:S01]  /*4bd0*/  IMAD.HI.U32 R24, R7, R68, RZ ;  /* 0x0000004407187227 */ /* 0x000fe200078e00ff */
[-C--:B------:R-:W-:Y:S02]  /*4be0*/  @P2 SHF.R.U32.HI R3, RZ, R69.reuse, R22 ;  /* 0x00000045ff032219 */ /* 0x080fe40000011616 */
[----:B------:R-:W-:Y:S02]  /*4bf0*/  SHF.R.U32.HI R22, RZ, R154, R23 ;  /* 0x0000009aff167219 */ /* 0x000fe40000011617 */
[----:B------:R-:W-:Y:S01]  /*4c00*/  @P2 SHF.R.U32.HI R7, RZ, R69, R24 ;  /* 0x00000045ff072219 */ /* 0x000fe20000011618 */
[C---:B------:R-:W-:Y:S01]  /*4c10*/  IMAD R4, R72.reuse, R3, RZ ;  /* 0x0000000348047224 */ /* 0x040fe200078e02ff */
[----:B------:R-:W-:Y:S02]  /*4c20*/  SEL R5, R75, R22, !P0 ;  /* 0x000000164b057207 */ /* 0x000fe40004000000 */
[----:B------:R-:W-:Y:S01]  /*4c30*/  SEL R3, R77, R26, !P3 ;  /* 0x0000001a4d037207 */ /* 0x000fe20005800000 */
[----:B------:R-:W-:Y:S01]  /*4c40*/  IMAD R6, R72, R7, RZ ;  /* 0x0000000748067224 */ /* 0x000fe200078e02ff */
[C---:B------:R-:W-:Y:S01]  /*4c50*/  ISETP.GE.AND P0, PT, R5.reuse, R4, PT ;  /* 0x000000040500720c */ /* 0x040fe20003f06270 */
[----:B------:R-:W-:Y:S03]  /*4c60*/  IMAD.HI.U32 R8, R5, R68, RZ ;  /* 0x0000004405087227 */ /* 0x000fe600078e00ff */
[----:B------:R-:W-:Y:S01]  /*4c70*/  ISETP.GE.OR P0, PT, R3, R6, P0 ;  /* 0x000000060300720c */ /* 0x000fe20000706670 */
[----:B------:R-:W-:Y:S01]  /*4c80*/  IMAD.MOV R6, RZ, RZ, -R3 ;  /* 0x000000ffff067224 */ /* 0x000fe200078e0a03 */
[-C--:B------:R-:W-:Y:S03]  /*4c90*/  SHF.R.U32.HI R8, RZ, R69.reuse, R8 ;  /* 0x00000045ff087219 */ /* 0x080fe60000011608 */
[----:B------:R-:W-:Y:S01]  /*4ca0*/  IMAD R77, R74, R6, R77 ;  /* 0x000000064a4d7224 */ /* 0x000fe200078e024d */
[----:B------:R-:W-:Y:S05]  /*4cb0*/  SEL R9, R5, R8, !P2 ;  /* 0x0000000805097207 */ /* 0x000fea0005000000 */
[----:B------:R-:W-:Y:S02]  /*4cc0*/  IMAD.MOV R8, RZ, RZ, -R9 ;  /* 0x000000ffff087224 */ /* 0x000fe400078e0a09 */
[C---:B------:R-:W-:Y:S04]  /*4cd0*/  @!P0 IMAD.HI.U32 R4, R3.reuse, R68, RZ ;  /* 0x0000004403048227 */ /* 0x040fe800078e00ff */
[----:B------:R-:W-:Y:S01]  /*4ce0*/  IMAD R8, R72, R8, R5 ;  /* 0x0000000848087224 */ /* 0x000fe200078e0205 */
[----:B------:R-:W-:Y:S04]  /*4cf0*/  @!P0 SHF.R.U32.HI R4, RZ, R69, R4 ;  /* 0x00000045ff048219 */ /* 0x000fe80000011604 */
[----:B------:R-:W-:Y:S02]  /*4d00*/  @!P0 SEL R0, R3, R4, !P2 ;  /* 0x0000000403008207 */ /* 0x000fe40005000000 */
[----:B------:R-:W-:Y:S02]  /*4d10*/  IADD3 R4, PT, PT, -R5, RZ, RZ ;  /* 0x000000ff05047210 */ /* 0x000fe40007ffe1ff */
[----:B------:R-:W-:Y:S01]  /*4d20*/  @!P0 IADD3 R9, PT, PT, R9, -R0, RZ ;  /* 0x8000000009098210 */ /* 0x000fe20007ffe0ff */
[----:B------:R-:W-:Y:S02]  /*4d30*/  @!P0 IMAD R0, R7, R8, R0 ;  /* 0x0000000807008224 */ /* 0x000fe400078e0200 */
[----:B------:R-:W-:Y:S02]  /*4d40*/  IMAD R75, R70, R4, R75 ;  /* 0x00000004464b7224 */ /* 0x000fe400078e024b */
[----:B------:R-:W-:Y:S02]  /*4d50*/  @!P0 IMAD R5, R9, R72, R3 ;  /* 0x0000004809058224 */ /* 0x000fe400078e0203 */
[----:B------:R-:W-:Y:S04]  /*4d60*/  @!P0 IMAD.MOV.U32 R3, RZ, RZ, R0 ;  /* 0x000000ffff038224 */ /* 0x000fe800078e0000 */
[----:B------:R-:W-:Y:S02]  /*4d70*/  IMAD R77, R3, R74, R77 ;  /* 0x0000004a034d7224 */ /* 0x000fe400078e024d */
[----:B------:R-:W-:Y:S07]  /*4d80*/  IMAD R75, R5, R70, R75 ;  /* 0x00000046054b7224 */ /* 0x000fee00078e024b */
.L_x_80:
[----:B-1----:R-:W-:Y:S01]  /*4d90*/  @!P1 ISETP.NE.AND P0, PT, R12, 0x1, PT ;  /* 0x000000010c00980c */ /* 0x002fe20003f05270 */
[----:B------:R-:W-:Y:S01]  /*4da0*/  @!P1 IMAD.HI.U32 R4, R75, R13, RZ ;  /* 0x0000000d4b049227 */ /* 0x000fe200078e00ff */
[----:B------:R-:W-:Y:S01]  /*4db0*/  @!P1 ISETP.NE.AND P2, PT, R10, 0x1, PT ;  /* 0x000000010a00980c */ /* 0x000fe20003f45270 */
[----:B------:R-:W-:Y:S01]  /*4dc0*/  ULOP3.LUT UP0, URZ, UR48, 0x1b0, URZ, 0xc0, !UPT ;  /* 0x000001b030ff7892 */ /* 0x000fe2000f80c0ff */
[----:B------:R-:W-:Y:S01]  /*4dd0*/  R2UR UR42, R21 ;  /* 0x00000000152a72ca */ /* 0x000fe200000e0000 */
[----:B------:R-:W-:Y:S01]  /*4de0*/  @!P1 IMAD.HI.U32 R0, R77, R14, RZ ;  /* 0x0000000e4d009227 */ /* 0x000fe200078e00ff */
[----:B------:R-:W-:Y:S02]  /*4df0*/  @!P1 SHF.R.U32.HI R4, RZ, R11, R4 ;  /* 0x0000000bff049219 */ /* 0x000fe40000011604 */
[----:B------:R-:W-:Y:S01]  /*4e00*/  R2UR UR41, R20 ;  /* 0x00000000142972ca */ /* 0x000fe200000e0000 */
[----:B------:R-:W-:Y:S01]  /*4e10*/  VIADD R167, R167, 0x1 ;  /* 0x00000001a7a77836 */ /* 0x000fe20000000000 */
[----:B------:R-:W-:Y:S02]  /*4e20*/  @!P1 SHF.R.U32.HI R0, RZ, R15, R0 ;  /* 0x0000000fff009219 */ /* 0x000fe40000011600 */
[----:B------:R-:W-:Y:S02]  /*4e30*/  @!P1 SEL R3, R75, R4, !P0 ;  /* 0x000000044b039207 */ /* 0x000fe40004000000 */
[----:B------:R-:W-:Y:S02]  /*4e40*/  @!P1 SEL R4, R77, R0, !P2 ;  /* 0x000000004d049207 */ /* 0x000fe40005000000 */
[----:B------:R-:W-:Y:S01]  /*4e50*/  @P4 SHF.R.U32.HI R157, RZ, 0x10, R17 ;  /* 0x00000010ff9d4819 */ /* 0x000fe20000011611 */
[----:B------:R-:W-:Y:S02]  /*4e60*/  USHF.L.U32 UR42, UR42, 0x7, URZ ;  /* 0x000000072a2a7899 */ /* 0x000fe400080006ff */
[----:B------:R-:W-:Y:S02]  /*4e70*/  @!P1 IMAD.IADD R0, R3, 0x1, -R4 ;  /* 0x0000000103009824 */ /* 0x000fe400078e0a04 */
[----:B------:R-:W-:Y:S01]  /*4e80*/  @!P1 IMAD.IADD R3, R4, 0x1, -R3 ;  /* 0x0000000104039824 */ /* 0x000fe200078e0a03 */
[----:B------:R-:W-:Y:S01]  /*4e90*/  UIMAD UR41, UR41, 0xc0, URZ ;  /* 0x000000c0292978a4 */ /* 0x000fe2000f8e02ff */
[----:B------:R-:W-:Y:S02]  /*4ea0*/  @!P1 IMAD R77, R0, R10, R77 ;  /* 0x0000000a004d9224 */ /* 0x000fe400078e024d */
[----:B------:R-:W-:Y:S01]  /*4eb0*/  @!P1 IMAD R75, R3, R12, R75 ;  /* 0x0000000c034b9224 */ /* 0x000fe200078e024b */
[----:B------:R-:W-:Y:S08]  /*4ec0*/  BRA.U !UP0, `(.L_x_81) ;  /* 0x0000000108407547 */ /* 0x000ff0000b800000 */
[----:B------:R-:W1:Y:S01]  /*4ed0*/  LDCU.64 UR8, c[0x4][0x88] ;  /* 0x01001100ff0877ac */ /* 0x000e620008000a00 */
[----:B------:R-:W-:Y:S01]  /*4ee0*/  MOV R15, 0x0 ;  /* 0x00000000000f7802 */ /* 0x000fe20000000f00 */
[----:B------:R-:W-:Y:S02]  /*4ef0*/  HFMA2 R12, -RZ, RZ, 0, 5.9604644775390625e-08 ;  /* 0x00000001ff0c7431 */ /* 0x000fe400000001ff */
[----:B------:R-:W-:Y:S02]  /*4f00*/  IMAD.MOV.U32 R8, RZ, RZ, 0x70 ;  /* 0x00000070ff087424 */ /* 0x000fe400078e00ff */
[----:B------:R-:W-:Y:S01]  /*4f10*/  IMAD.MOV.U32 R13, RZ, RZ, RZ ;  /* 0x000000ffff0d7224 */ /* 0x000fe200078e00ff */
[----:B------:R-:W2:Y:S01]  /*4f20*/  LDCU.64 UR6, c[0x4][0x90] ;  /* 0x01001200ff0677ac */ /* 0x000ea20008000a00 */
[----:B------:R-:W3:Y:S01]  /*4f30*/  LDC.64 R14, c[0x4][R15] ;  /* 0x010000000f0e7b82 */ /* 0x000ee20000000a00 */
[----:B------:R-:W4:Y:S01]  /*4f40*/  LDCU.64 UR4, c[0x4][0x8] ;  /* 0x01000100ff0477ac */ /* 0x000f220008000a00 */
[----:B-1----:R-:W-:Y:S01]  /*4f50*/  MOV R5, UR9 ;  /* 0x0000000900057c02 */ /* 0x002fe20008000f00 */
[----:B------:R-:W-:Y:S01]  /*4f60*/  IMAD.U32 R4, RZ, RZ, UR8 ;  /* 0x00000008ff047e24 */ /* 0x000fe2000f8e00ff */
[----:B--2---:R-:W-:Y:S01]  /*4f70*/  MOV R7, UR7 ;  /* 0x0000000700077c02 */ /* 0x004fe20008000f00 */
[----:B------:R-:W-:Y:S01]  /*4f80*/  IMAD.U32 R6, RZ, RZ, UR6 ;  /* 0x00000006ff067e24 */ /* 0x000fe2000f8e00ff */
[----:B----4-:R-:W-:Y:S01]  /*4f90*/  MOV R11, UR5 ;  /* 0x00000005000b7c02 */ /* 0x010fe20008000f00 */
[----:B------:R-:W-:Y:S02]  /*4fa0*/  IMAD.U32 R10, RZ, RZ, UR4 ;  /* 0x00000004ff0a7e24 */ /* 0x000fe4000f8e00ff */
[----:B------:R-:W-:Y:S07]  /*4fb0*/  LEPC R20, `(.L_x_81) ;  /* 0x000000001014794e */ /* 0x000fee0000000000 */
[----:B---3-5:R-:W-:Y:S05]  /*4fc0*/  CALL.ABS.NOINC R14 ;  /* 0x000000000e007343 */ /* 0x028fea0003c00000 */
.L_x_81:
[----:B------:R-:W-:Y:S09]  /*4fd0*/  ULOP3.LUT UP0, URZ, UR50, 0x1b0, URZ, 0xc0, !UPT ;  /* 0x000001b032ff7892 */ /* 0x000ff2000f80c0ff */
[----:B------:R-:W-:Y:S05]  /*4fe0*/  BRA.U !UP0, `(.L_x_82) ;  /* 0x0000000108407547 */ /* 0x000fea000b800000 */
        /* <DEDUP_REMOVED lines=16> */
.L_x_82:
[----:B------:R-:W-:Y:S01]  /*50f0*/  ISETP.NE.U32.AND P4, PT, R146, RZ, PT ;  /* 0x000000ff9200720c */ /* 0x000fe20003f85070 */
[----:B------:R-:W-:Y:S01]  /*5100*/  UISETP.NE.AND UP2, UPT, UR51, URZ, UPT ;  /* 0x000000ff3300728c */ /* 0x000fe2000bf45270 */
[----:B------:R-:W-:Y:S01]  /*5110*/  ISETP.NE.U32.AND P2, PT, RZ, UR38, PT ;  /* 0x00000026ff007c0c */ /* 0x000fe2000bf45070 */
[----:B------:R-:W-:Y:S01]  /*5120*/  UISETP.NE.U32.AND UP1, UPT, UR44, URZ, UPT ;  /* 0x000000ff2c00728c */ /* 0x000fe2000bf25070 */
[----:B------:R-:W-:Y:S01]  /*5130*/  ISETP.NE.AND.EX P4, PT, R147, RZ, PT, P4 ;  /* 0x000000ff9300720c */ /* 0x000fe20003f85340 */
[----:B------:R-:W-:Y:S01]  /*5140*/  UPLOP3.LUT UP0, UPT, UPT, UPT, UPT, 0x40, 0x4 ;  /* 0x000000000004789c */ /* 0x000fe20003f0e870 */
[----:B------:R-:W-:Y:S01]  /*5150*/  ISETP.NE.AND.EX P2, PT, RZ, UR39, PT, P2 ;  /* 0x00000027ff007c0c */ /* 0x000fe2000bf45320 */
[----:B------:R-:W-:Y:S01]  /*5160*/  UISETP.NE.AND.EX UP1, UPT, UR45, URZ, UPT, UP1 ;  /* 0x000000ff2d00728c */ /* 0x000fe2000bf25310 */
[----:B------:R-:W-:Y:S04]  /*5170*/  PLOP3.LUT P1, PT, PT, PT, UP2, 0x80, 0x8 ;  /* 0x000000000008781c */ /* 0x000fe80003f2f028 */
[----:B------:R-:W-:Y:S06]  /*5180*/  @UP2 UPLOP3.LUT UP0, UPT, UPT, UPT, UP1, 0x80, 0x8 ;  /* 0x000000000008289c */ /* 0x000fec0003f0f010 */
[----:B------:R-:W-:Y:S01]  /*5190*/  PLOP3.LUT P0, PT, PT, PT, UP0, 0x80, 0x8 ;  /* 0x000000000008781c */ /* 0x000fe20003f0f008 */
[----:B------:R-:W-:Y:S01]  /*51a0*/  @!UPT UIADD3 URZ, UPT, UPT, URZ, URZ, URZ ;  /* 0x000000fffffff290 */ /* 0x000fe2000fffe0ff */
[----:B------:R-:W-:Y:S11]  /*51b0*/  BRA.U !UP1, `(.L_x_83) ;  /* 0x0000000109387547 */ /* 0x000ff6000b800000 */
[----:B------:R-:W-:Y:S01]  /*51c0*/  UISETP.NE.U32.AND UP0, UPT, UR38, URZ, UPT ;  /* 0x000000ff2600728c */ /* 0x000fe2000bf05070 */
[----:B------:R-:W-:Y:S02]  /*51d0*/  HFMA2 R0, -RZ, RZ, 0, 5.9604644775390625e-08 ;  /* 0x00000001ff007431 */ /* 0x000fe400000001ff */
[----:B------:R-:W-:Y:S01]  /*51e0*/  IMAD.MOV.U32 R151, RZ, RZ, 0x1 ;  /* 0x00000001ff977424 */ /* 0x000fe200078e00ff */
[----:B------:R-:W-:Y:S06]  /*51f0*/  UISETP.NE.AND.EX UP0, UPT, UR39, URZ, UPT, UP0 ;  /* 0x000000ff2700728c */ /* 0x000fec000bf05300 */
[----:B------:R-:W-:Y:S05]  /*5200*/  PLOP3.LUT P3, PT, PT, PT, UP0, 0x80, 0x8 ;  /* 0x000000000008781c */ /* 0x000fea0003f6f008 */
[----:B------:R-:W1:Y:S01]  /*5210*/  @UP0 LDCU.64 UR6, c[0x0][0x888] ;  /* 0x00011100ff0607ac */ /* 0x000e620008000a00 */
[----:B------:R-:W-:Y:S07]  /*5220*/  @UP0 UIMAD UR4, UR36, UR44, URZ ;  /* 0x0000002c240402a4 */ /* 0x000fee000f8e02ff */
[----:B------:R-:W-:Y:S01]  /*5230*/  @!P3 PRMT R151, R0, 0x7610, R151 ;  /* 0x000076100097b816 */ /* 0x000fe20000000097 */
[----:B-1----:R-:W-:Y:S03]  /*5240*/  @UP0 UIMAD.WIDE UR6, UR4, 0x4, UR6 ;  /* 0x00000004040608a5 */ /* 0x002fe6000f8e0206 */
[----:B------:R-:W1:Y:S03]  /*5250*/  @!UP0 LDCU UR4, c[0x0][0x880] ;  /* 0x00011000ff0487ac */ /* 0x000e660008000800 */
[----:B------:R-:W-:Y:S01]  /*5260*/  IMAD.U32 R4, RZ, RZ, UR6 ;  /* 0x00000006ff047e24 */ /* 0x000fe2000f8e00ff */
[----:B------:R-:W-:Y:S05]  /*5270*/  MOV R5, UR7 ;  /* 0x0000000700057c02 */ /* 0x000fea0008000f00 */
[----:B-----5:R2:W5:Y:S02]  /*5280*/  @P3 LDG.E R80, desc[UR46][R4.64] ;  /* 0x0000002e04503981 */ /* 0x020564000c1e1900 */
[----:B-12---:R-:W-:Y:S02]  /*5290*/  @!P3 IMAD.U32 R80, RZ, RZ, UR4 ;  /* 0x00000004ff50be24 */ /* 0x006fe4000f8e00ff */
.L_x_83:
[----:B------:R-:W-:Y:S05]  /*52a0*/  @!P4 BRA `(.L_x_84) ;  /* 0x000000000020c947 */ /* 0x000fea0003800000 */
[----:B------:R-:W-:Y:S04]  /*52b0*/  ISETP.NE.U32.AND P3, PT, R144, RZ, PT ;  /* 0x000000ff9000720c */ /* 0x000fe80003f65070 */
[----:B------:R-:W-:Y:S11]  /*52c0*/  ISETP.NE.AND.EX P3, PT, R145, RZ, PT, P3 ;  /* 0x000000ff9100720c */ /* 0x000ff60003f65330 */
[----:B------:R-:W-:Y:S02]  /*52d0*/  @!UPT UIADD3 URZ, UPT, UPT, URZ, URZ, URZ ;  /* 0x000000fffffff290 */ /* 0x000fe4000fffe0ff */
[----:B------:R-:W1:Y:S01]  /*52e0*/  @P3 LDC.64 R4, c[0x0][0x8a8] ;  /* 0x00022a00ff043b82 */ /* 0x000e620000000a00 */
[----:B------:R-:W-:Y:S04]  /*52f0*/  @P3 IMAD R0, R146, UR36, RZ ;  /* 0x0000002492003c24 */ /* 0x000fe8000f8e02ff */
[----:B-1----:R-:W-:Y:S05]  /*5300*/  @P3 IMAD.WIDE R4, R0, 0x4, R4 ;  /* 0x0000000400043825 */ /* 0x002fea00078e0204 */
[----:B-----5:R1:W5:Y:S02]  /*5310*/  @P3 LDG.E R76, desc[UR46][R4.64] ;  /* 0x0000002e044c3981 */ /* 0x020364000c1e1900 */
[----:B-1----:R-:W2:Y:S02]  /*5320*/  @!P3 LDC R76, c[0x0][0x8a0] ;  /* 0x00022800ff4cbb82 */ /* 0x002ea40000000800 */
.L_x_84:
[----:B-----5:R-:W-:Y:S01]  /*5330*/  ISETP.NE.AND P4, PT, R80, RZ, PT ;  /* 0x000000ff5000720c */ /* 0x020fe20003f85270 */
[----:B------:R-:W-:Y:S01]  /*5340*/  BSSY B1, `(.L_x_85) ;  /* 0x0000048000017945 */ /* 0x000fe20003800000 */
[----:B------:R-:W-:Y:S01]  /*5350*/  SEL R7, RZ, 0xffffffff, P2 ;  /* 0xffffffffff077807 */ /* 0x000fe20001000000 */
[----:B------:R-:W-:Y:S01]  /*5360*/  IMAD.MOV.U32 R113, RZ, RZ, 0x1 ;  /* 0x00000001ff717424 */ /* 0x000fe200078e00ff */
[----:B------:R-:W-:Y:S01]  /*5370*/  LOP3.LUT P3, RZ, R151, 0xff, RZ, 0xc0, !PT ;  /* 0x000000ff97ff7812 */ /* 0x000fe2000786c0ff */
[----:B------:R-:W-:Y:S01]  /*5380*/  IMAD R78, R79, 0xc0, R2 ;  /* 0x000000c04f4e7824 */ /* 0x000fe200078e0202 */
[----:B------:R-:W-:Y:S02]  /*5390*/  @P1 SEL R0, RZ, 0xffffffff, P4 ;  /* 0xffffffffff001807 */ /* 0x000fe40002000000 */
[----:B------:R-:W-:Y:S02]  /*53a0*/  CS2R R98, SRZ ;  /* 0x0000000000627805 */ /* 0x000fe4000001ff00 */
[----:B------:R-:W-:Y:S02]  /*53b0*/  LEA R3, R159, UR49, 0x3 ;  /* 0x000000319f037c11 */ /* 0x000fe4000f8e18ff */
[----:B------:R-:W-:Y:S02]  /*53c0*/  CS2R R96, SRZ ;  /* 0x0000000000607805 */ /* 0x000fe4000001ff00 */
[----:B------:R-:W-:Y:S02]  /*53d0*/  @P0 SEL R0, R7, R0, !P3 ;  /* 0x0000000007000207 */ /* 0x000fe40005800000 */
[----:B------:R-:W-:Y:S02]  /*53e0*/  CS2R R94, SRZ ;  /* 0x00000000005e7805 */ /* 0x000fe4000001ff00 */
[----:B------:R-:W-:Y:S02]  /*53f0*/  LEA R112, R79, UR49, 0x3 ;  /* 0x000000314f707c11 */ /* 0x000fe4000f8e18ff */
[----:B------:R-:W-:Y:S02]  /*5400*/  CS2R R92, SRZ ;  /* 0x00000000005c7805 */ /* 0x000fe4000001ff00 */
[----:B------:R-:W-:Y:S02]  /*5410*/  @P1 LOP3.LUT R0, R0, 0x1, RZ, 0xc0, !PT ;  /* 0x0000000100001812 */ /* 0x000fe400078ec0ff */
[----:B------:R-:W-:Y:S02]  /*5420*/  CS2R R90, SRZ ;  /* 0x00000000005a7805 */ /* 0x000fe4000001ff00 */
[----:B------:R-:W-:Y:S02]  /*5430*/  SHF.L.U32 R5, R161, 0x1f, RZ ;  /* 0x0000001fa1057819 */ /* 0x000fe400000006ff */
[----:B------:R-:W-:Y:S02]  /*5440*/  CS2R R88, SRZ ;  /* 0x0000000000587805 */ /* 0x000fe4000001ff00 */
[----:B------:R-:W-:Y:S02]  /*5450*/  ISETP.NE.U32.OR P6, PT, R0, 0x1, !P1 ;  /* 0x000000010000780c */ /* 0x000fe40004fc5470 */
[----:B------:R-:W-:Y:S02]  /*5460*/  CS2R R102, SRZ ;  /* 0x0000000000667805 */ /* 0x000fe4000001ff00 */
[----:B------:R-:W-:Y:S02]  /*5470*/  PLOP3.LUT P2, PT, PT, PT, UP1, 0x80, 0x8 ;  /* 0x000000000008781c */ /* 0x000fe40003f4f018 */
[----:B------:R-:W-:Y:S02]  /*5480*/  CS2R R100, SRZ ;  /* 0x0000000000647805 */ /* 0x000fe4000001ff00 */
[----:B------:R-:W-:Y:S02]  /*5490*/  SEL R0, RZ, 0xffffffff, P4 ;  /* 0xffffffffff007807 */ /* 0x000fe40002000000 */
[----:B------:R-:W-:Y:S03]  /*54a0*/  P2R R115, PR, RZ, 0x40 ;  /* 0x00000040ff737803 */ /* 0x000fe60000000000 */
[----:B------:R-:W-:Y:S04]  /*54b0*/  @P6 SHF.L.U32 R4, R158, 0x1f, RZ ;  /* 0x0000001f9e046819 */ /* 0x000fe800000006ff */
[----:B------:R-:W-:Y:S01]  /*54c0*/  @P2 SEL R0, R7, R0, !P3 ;  /* 0x0000000007002207 */ /* 0x000fe20005800000 */
[----:B------:R-:W1:Y:S03]  /*54d0*/  @P6 SYNCS.PHASECHK.TRANS64.TRYWAIT P1, [R3+URZ+0x40], R4 ;  /* 0x00004004030065a7 */ /* 0x000e6600080211ff */
[----:B------:R-:W-:Y:S04]  /*54e0*/  LOP3.LUT R0, R0, 0x1, RZ, 0xc0, !PT ;  /* 0x0000000100007812 */ /* 0x000fe800078ec0ff */
[----:B------:R-:W-:Y:S04]  /*54f0*/  ISETP.NE.U32.AND P5, PT, R0, 0x1, PT ;  /* 0x000000010000780c */ /* 0x000fe80003fa5070 */
[----:B------:R-:W-:Y:S01]  /*5500*/  P2R R114, PR, RZ, 0x20 ;  /* 0x00000020ff727803 */ /* 0x000fe20000000000 */
[----:B------:R3:W4:Y:S01]  /*5510*/  SYNCS.PHASECHK.TRANS64.TRYWAIT P0, [R112+URZ+0xa0], R5 ;  /* 0x0000a005700075a7 */ /* 0x00072200080011ff */
[----:B-1----:R-:W-:Y:S01]  /*5520*/  @P6 SEL R113, RZ, 0x1, !P1 ;  /* 0x00000001ff716807 */ /* 0x002fe20004800000 */
[----:B---3--:R-:W-:Y:S06]  /*5530*/  @!P6 BRA `(.L_x_86) ;  /* 0x0000000000a0e947 */ /* 0x008fec0003800000 */
[----:B------:R-:W-:Y:S01]  /*5540*/  @P5 IMAD R8, R159, 0x2000, R152 ;  /* 0x000020009f085824 */ /* 0x000fe200078e0298 */
[----:B------:R-:W-:Y:S01]  /*5550*/  ISETP.NE.AND P1, PT, R113, RZ, PT ;  /* 0x000000ff7100720c */ /* 0x000fe20003f25270 */
[----:B------:R-:W-:Y:S01]  /*5560*/  BSSY B0, `(.L_x_87) ;  /* 0x0000011000007945 */ /* 0x000fe20003800000 */
[----:B------:R-:W-:Y:S01]  /*5570*/  CS2R R102, SRZ ;  /* 0x0000000000667805 */ /* 0x000fe2000001ff00 */
[----:B------:R-:W-:Y:S01]  /*5580*/  @P5 VIADD R9, R8, UR49 ;  /* 0x0000003108095c36 */ /* 0x000fe20008000000 */
[----:B------:R-:W-:Y:S02]  /*5590*/  CS2R R100, SRZ ;  /* 0x0000000000647805 */ /* 0x000fe4000001ff00 */
[----:B------:R-:W-:Y:S02]  /*55a0*/  CS2R R90, SRZ ;  /* 0x00000000005a7805 */ /* 0x000fe4000001ff00 */
[----:B------:R-:W-:Y:S01]  /*55b0*/  CS2R R88, SRZ ;  /* 0x0000000000587805 */ /* 0x000fe2000001ff00 */
[--C-:B------:R-:W-:Y:S01]  /*55c0*/  @P5 IMAD.IADD R7, R164, 0x1, R9.reuse ;  /* 0x00000001a4075824 */ /* 0x100fe200078e0209 */
[----:B------:R-:W-:Y:S01]  /*55d0*/  CS2R R94, SRZ ;  /* 0x00000000005e7805 */ /* 0x000fe2000001ff00 */
[--C-:B------:R-:W-:Y:S01]  /*55e0*/  @P5 IMAD.IADD R6, R163, 0x1, R9.reuse ;  /* 0x00000001a3065824 */ /* 0x100fe200078e0209 */
[----:B------:R-:W-:Y:S01]  /*55f0*/  CS2R R92, SRZ ;  /* 0x00000000005c7805 */ /* 0x000fe2000001ff00 */
[----:B------:R-:W-:Y:S01]  /*5600*/  @P5 IMAD R4, R162, 0x10, R9 ;  /* 0x00000010a2045824 */ /* 0x000fe200078e0209 */
[----:B------:R-:W-:Y:S02]  /*5610*/  CS2R R98, SRZ ;  /* 0x0000000000627805 */ /* 0x000fe4000001ff00 */
[----:B------:R-:W-:Y:S01]  /*5620*/  CS2R R96, SRZ ;  /* 0x0000000000607805 */ /* 0x000fe2000001ff00 */
[----:B------:R-:W-:Y:S06]  /*5630*/  @P1 BRA `(.L_x_88) ;  /* 0x00000000000c1947 */ /* 0x000fec0003800000 */
[----:B------:R-:W-:Y:S04]  /*5640*/  SHF.L.U32 R0, R158, 0x1f, RZ ;  /* 0x0000001f9e007819 */ /* 0x000fe800000006ff */
[----:B------:R-:W1:Y:S02]  /*5650*/  SYNCS.PHASECHK.TRANS64.TRYWAIT P1, [R3+URZ+0x40], R0 ;  /* 0x00004000030075a7 */ /* 0x000e6400080211ff */
[----:B-1----:R-:W-:Y:S05]  /*5660*/  @!P1 BRA `(.L_x_89) ;  /* 0x0000004c004c9947 */ /* 0x002fea0003800000 */
.L_x_88:
[----:B------:R-:W-:Y:S05]  /*5670*/  BSYNC B0 ;  /* 0x0000000000007941 */ /* 0x000fea0003800000 */
.L_x_87:
[----:B------:R-:W-:Y:S01]  /*5680*/  ISETP.NE.AND P1, PT, R114, RZ, PT ;  /* 0x000000ff7200720c */ /* 0x000fe20003f25270 */
[----:B-1----:R-:W-:Y:S02]  /*5690*/  VIADD R3, R3, 0x58 ;  /* 0x0000005803037836 */ /* 0x002fe40000000000 */
[----:B------:R-:W-:Y:S02]  /*56a0*/  IMAD.U32 R0, RZ, RZ, UR37 ;  /* 0x00000025ff007e24 */ /* 0x000fe4000f8e00ff */
[----:B------:R-:W-:Y:S03]  /*56b0*/  VIADD R159, R159, 0x1 ;  /* 0x000000019f9f7836 */ /* 0x000fe60000000000 */
[----:B------:R-:W-:Y:S05]  /*56c0*/  PRMT R0, R0, 0x654, R3 ;  /* 0x0000065400007816 */ /* 0x000fea0000000003 */
[----:B------:R1:W3:Y:S04]  /*56d0*/  @P1 LDS.128 R100, [R8+UR49+0x200] ;  /* 0x0002003108641984 */ /* 0x0002e80008000c00 */
[----:B------:R1:W1:Y:S04]  /*56e0*/  @P1 LDS.128 R88, [R7+0x200] ;  /* 0x0002000007581984 */ /* 0x0002680000000c00 */
[----:B------:R1:W1:Y:S04]  /*56f0*/  @P1 LDS.128 R92, [R6+0x200] ;  /* 0x00020000065c1984 */ /* 0x0002680000000c00 */
[----:B------:R1:W1:Y:S01]  /*5700*/  @P1 LDS.128 R96, [R4+0x200] ;  /* 0x0002000004601984 */ /* 0x0002620000000c00 */
[C---:B------:R-:W-:Y:S01]  /*5710*/  ISETP.NE.AND P1, PT, R159.reuse, 0x3, PT ;  /* 0x000000039f00780c */ /* 0x040fe20003f25270 */
[----:B------:R-:W-:Y:S01]  /*5720*/  @!PT LDS RZ, [RZ] ;  /* 0x00000000fffff984 */ /* 0x000fe20000000800 */
[----:B------:R-:W-:Y:S01]  /*5730*/  @!PT LDS RZ, [RZ] ;  /* 0x00000000fffff984 */ /* 0x000fe20000000800 */
[----:B------:R-:W-:Y:S01]  /*5740*/  @!PT LDS RZ, [RZ] ;  /* 0x00000000fffff984 */ /* 0x000fe20000000800 */
[----:B------:R-:W-:Y:S01]  /*5750*/  @!PT LDS RZ, [RZ] ;  /* 0x00000000fffff984 */ /* 0x000fe20000000800 */
[----:B------:R5:W-:Y:S06]  /*5760*/  MEMBAR.ALL.CTA ;  /* 0x0000000000007992 */ /* 0x000bec0000008000 */
[----:B-----5:R-:W5:Y:S01]  /*5770*/  FENCE.VIEW.ASYNC.S ;  /* 0x00000000000073c6 */ /* 0x020f620000000000 */
[----:B------:R-:W-:Y:S02]  /*5780*/  SEL R3, RZ, 0x1, P1 ;  /* 0x00000001ff037807 */ /* 0x000fe40000800000 */
[----:B------:R-:W-:Y:S02]  /*5790*/  SEL R159, R159, RZ, P1 ;  /* 0x000000ff9f9f7207 */ /* 0x000fe40000800000 */
[----:B------:R-:W-:Y:S01]  /*57a0*/  LOP3.LUT R158, R158, R3, RZ, 0x3c, !PT ;  /* 0x000000039e9e7212 */ /* 0x000fe200078e3cff */
[----:B-----5:R1:W-:Y:S06]  /*57b0*/  SYNCS.ARRIVE.TRANS64.RED.A1T0 RZ, [R0+URZ], RZ ;  /* 0x000000ff00ff79a7 */ /* 0x0203ec00081004ff */
.L_x_86:
[----:B------:R-:W-:Y:S05]  /*57c0*/  BSYNC B1 ;  /* 0x0000000000017941 */ /* 0x000fea0003800000 */
.L_x_85:
[----:B-1----:R-:W-:Y:S04]  /*57d0*/  SHF.R.U32.HI R0, RZ, 0x15, R78 ;  /* 0x00000015ff007819 */ /* 0x002fe8000001164e */
[----:B------:R-:W-:Y:S01]  /*57e0*/  LOP3.LUT P1, RZ, R0, 0x3, R153, 0x48, !PT ;  /* 0x0000000300ff7812 */ /* 0x000fe20007824899 */
[----:B------:R-:W-:Y:S01]  /*57f0*/  @!UPT UIADD3 URZ, UPT, UPT, URZ, URZ, URZ ;  /* 0x000000fffffff290 */ /* 0x000fe2000fffe0ff */
[----:B----4-:R-:W-:Y:S11]  /*5800*/  @P0 BRA `(.L_x_90) ;  /* 0x0000000000080947 */ /* 0x010ff60003800000 */
[----:B------:R-:W1:Y:S02]  /*5810*/  SYNCS.PHASECHK.TRANS64.TRYWAIT P0, [R112+URZ+0xa0], R5 ;  /* 0x0000a005700075a7 */ /* 0x000e6400080011ff */
[----:B-1----:R-:W-:Y:S05]  /*5820*/  @!P0 BRA `(.L_x_91) ;  /* 0x0000004800f08947 */ /* 0x002fea0003800000 */
.L_x_90:
[----:B------:R-:W-:Y:S05]  /*5830*/  @!P1 BRA `(.L_x_92) ;  /* 0x0000000000409947 */ /* 0x000fea0003800000 */
[----:B------:R-:W1:Y:S01]  /*5840*/  LDCU.64 UR8, c[0x4][0x78] ;  /* 0x01000f00ff0877ac */ /* 0x000e620008000a00 */
[----:B------:R-:W-:Y:S01]  /*5850*/  MOV R15, 0x0 ;  /* 0x00000000000f7802 */ /* 0x000fe20000000f00 */
[----:B------:R-:W-:Y:S02]  /*5860*/  HFMA2 R12, -RZ, RZ, 0, 5.9604644775390625e-08 ;  /* 0x00000001ff0c7431 */ /* 0x000fe400000001ff */
[----:B------:R-:W-:Y:S02]  /*5870*/  IMAD.MOV.U32 R8, RZ, RZ, 0x192 ;  /* 0x00000192ff087424 */ /* 0x000fe400078e00ff */
[----:B------:R-:W-:Y:S01]  /*5880*/  IMAD.MOV.U32 R13, RZ, RZ, RZ ;  /* 0x000000ffff0d7224 */ /* 0x000fe200078e00ff */
[----:B------:R-:W4:Y:S01]  /*5890*/  LDCU.64 UR6, c[0x4][0x80] ;  /* 0x01001000ff0677ac */ /* 0x000f220008000a00 */
[----:B------:R-:W2:Y:S01]  /*58a0*/  LDC.64 R14, c[0x4][R15] ;  /* 0x010000000f0e7b82 */ /* 0x000ea20000000a00 */
[----:B------:R-:W5:Y:S01]  /*58b0*/  LDCU.64 UR4, c[0x4][0x18] ;  /* 0x01000300ff0477ac */ /* 0x000f620008000a00 */
[----:B-1----:R-:W-:Y:S01]  /*58c0*/  MOV R5, UR9 ;  /* 0x0000000900057c02 */ /* 0x002fe20008000f00 */
[----:B------:R-:W-:Y:S01]  /*58d0*/  IMAD.U32 R4, RZ, RZ, UR8 ;  /* 0x00000008ff047e24 */ /* 0x000fe2000f8e00ff */
[----:B----4-:R-:W-:Y:S01]  /*58e0*/  MOV R7, UR7 ;  /* 0x0000000700077c02 */ /* 0x010fe20008000f00 */
[----:B------:R-:W-:Y:S01]  /*58f0*/  IMAD.U32 R6, RZ, RZ, UR6 ;  /* 0x00000006ff067e24 */ /* 0x000fe2000f8e00ff */
[----:B-----5:R-:W-:Y:S01]  /*5900*/  MOV R11, UR5 ;  /* 0x00000005000b7c02 */ /* 0x020fe20008000f00 */
[----:B------:R-:W-:Y:S02]  /*5910*/  IMAD.U32 R10, RZ, RZ, UR4 ;  /* 0x00000004ff0a7e24 */ /* 0x000fe4000f8e00ff */
[----:B------:R-:W-:Y:S07]  /*5920*/  LEPC R20, `(.L_x_92) ;  /* 0x000000001014794e */ /* 0x000fee0000000000 */
[----:B--23--:R-:W-:Y:S05]  /*5930*/  CALL.ABS.NOINC R14 ;  /* 0x000000000e007343 */ /* 0x00cfea0003c00000 */
.L_x_92:
[----:B------:R-:W-:Y:S01]  /*5940*/  ISETP.NE.AND P0, PT, R165, RZ, PT ;  /* 0x000000ffa500720c */ /* 0x000fe20003f05270 */
[----:B------:R-:W-:Y:S05]  /*5950*/  WARPSYNC.ALL ;  /* 0x0000000000007948 */ /* 0x000fea0003800000 */
[----:B------:R-:W-:Y:S01]  /*5960*/  R2UR UR4, R78 ;  /* 0x000000004e0472ca */ /* 0x000fe200000e0000 */
[----:B------:R-:W-:Y:S01]  /*5970*/  USHF.L.U32 UR5, UR54, 0xd, URZ ;  /* 0x0000000d36057899 */ /* 0x000fe200080006ff */
[----:B---3--:R-:W-:Y:S01]  /*5980*/  SHF.L.U32 R82, R100, 0x10, RZ ;  /* 0x0000001064527819 */ /* 0x008fe200000006ff */
[----:B------:R-:W-:Y:S01]  /*5990*/  BSSY.RECONVERGENT B0, `(.L_x_93) ;  /* 0x000011d000007945 */ /* 0x000fe20003800200 */
[----:B------:R-:W-:Y:S02]  /*59a0*/  SHF.L.U32 R172, R162, 0x4, RZ ;  /* 0x00000004a2ac7819 */ /* 0x000fe400000006ff */
[----:B------:R-:W-:Y:S02]  /*59b0*/  PRMT R81, R100, 0x8880, RZ ;  /* 0x0000888064517816 */ /* 0x000fe400000000ff */
[----:B------:R-:W-:Y:S02]  /*59c0*/  LOP3.LUT R86, R152, UR5, RZ, 0xfc, !PT ;  /* 0x0000000598567c12 */ /* 0x000fe4000f8efcff */
[----:B------:R-:W-:Y:S02]  /*59d0*/  SHF.R.S32.HI R82, RZ, 0x18, R82 ;  /* 0x00000018ff527819 */ /* 0x000fe40000011452 */
[----:B------:R-:W-:Y:S01]  /*59e0*/  IADD3 R87, PT, PT, R86, UR49, RZ ;  /* 0x0000003156577c10 */ /* 0x000fe2000fffe0ff */
[----:B-1----:R-:W2:Y:S01]  /*59f0*/  LDTM.x64 R4, tmem[UR4] ;  /* 0x00000004000479ee */ /* 0x002ea20008340000 */
[----:B------:R-:W-:Y:S02]  /*5a00*/  SHF.R.S32.HI R84, RZ, 0x18, R101 ;  /* 0x00000018ff547819 */ /* 0x000fe40000011465 */
[-C--:B------:R-:W-:Y:S02]  /*5a10*/  IADD3 R125, PT, PT, R164, R87.reuse, RZ ;  /* 0x00000057a47d7210 */ /* 0x080fe40007ffe0ff */
[----:B------:R-:W-:Y:S02]  /*5a20*/  IADD3 R124, PT, PT, R163, R87, RZ ;  /* 0x00000057a37c7210 */ /* 0x000fe40007ffe0ff */
[----:B------:R-:W-:Y:S02]  /*5a30*/  IADD3 R126, PT, PT, R87, R172, RZ ;  /* 0x000000ac577e7210 */ /* 0x000fe40007ffe0ff */
[----:B------:R-:W-:Y:S02]  /*5a40*/  SHF.L.U32 R83, R100, 0x8, RZ ;  /* 0x0000000864537819 */ /* 0x000fe400000006ff */
[----:B------:R-:W-:Y:S02]  /*5a50*/  SHF.L.U32 R85, R101, 0x8, RZ ;  /* 0x0000000865557819 */ /* 0x000fe400000006ff */
[----:B------:R-:W-:Y:S02]  /*5a60*/  SHF.R.S32.HI R83, RZ, 0x18, R83 ;  /* 0x00000018ff537819 */ /* 0x000fe40000011453 */
[----:B------:R-:W-:Y:S01]  /*5a70*/  SHF.R.S32.HI R85, RZ, 0x18, R85 ;  /* 0x00000018ff557819 */ /* 0x000fe20000011455 */
[C---:B--2---:R-:W-:Y:S02]  /*5a80*/  IMAD R0, R76.reuse, R4, RZ ;  /* 0x000000044c007224 */ /* 0x044fe400078e02ff */
[C---:B------:R-:W-:Y:S02]  /*5a90*/  IMAD R3, R76.reuse, R5, RZ ;  /* 0x000000054c037224 */ /* 0x040fe400078e02ff */
[----:B------:R-:W-:Y:S02]  /*5aa0*/  IMAD R6, R76, R6, RZ ;  /* 0x000000064c067224 */ /* 0x000fe400078e02ff */
[-C--:B------:R-:W-:Y:S01]  /*5ab0*/  IMAD R0, R81, R80.reuse, R0 ;  /* 0x0000005051007224 */ /* 0x080fe200078e0200 */
[----:B------:R-:W-:Y:S01]  /*5ac0*/  SHF.R.S32.HI R81, RZ, 0x18, R100 ;  /* 0x00000018ff517819 */ /* 0x000fe20000011464 */
[-C--:B------:R-:W-:Y:S01]  /*5ad0*/  IMAD R3, R82, R80.reuse, R3 ;  /* 0x0000005052037224 */ /* 0x080fe200078e0203 */
[----:B------:R-:W-:Y:S01]  /*5ae0*/  SHF.L.U32 R82, R101, 0x10, RZ ;  /* 0x0000001065527819 */ /* 0x000fe200000006ff */
[C---:B------:R-:W-:Y:S02]  /*5af0*/  IMAD R7, R76.reuse, R7, RZ ;  /* 0x000000074c077224 */ /* 0x040fe400078e02ff */
[----:B------:R-:W-:Y:S01]  /*5b00*/  IMAD R6, R83, R80, R6 ;  /* 0x0000005053067224 */ /* 0x000fe200078e0206 */
[----:B------:R-:W-:Y:S01]  /*5b10*/  PRMT R83, R101, 0x8880, RZ ;  /* 0x0000888065537816 */ /* 0x000fe200000000ff */
[C---:B------:R-:W-:Y:S01]  /*5b20*/  IMAD R4, R76.reuse, R8, RZ ;  /* 0x000000084c047224 */ /* 0x040fe200078e02ff */
[----:B------:R-:W-:Y:S01]  /*5b30*/  SHF.R.S32.HI R82, RZ, 0x18, R82 ;  /* 0x00000018ff527819 */ /* 0x000fe20000011452 */
[----:B------:R-:W-:Y:S02]  /*5b40*/  IMAD R5, R76, R9, RZ ;  /* 0x000000094c057224 */ /* 0x000fe400078e02ff */
[-C--:B------:R-:W-:Y:S01]  /*5b50*/  IMAD R7, R81, R80.reuse, R7 ;  /* 0x0000005051077224 */ /* 0x080fe200078e0207 */
[C---:B------:R-:W-:Y:S01]  /*5b60*/  PRMT R81, R102.reuse, 0x8880, RZ ;  /* 0x0000888066517816 */ /* 0x040fe200000000ff */
[----:B------:R-:W-:Y:S01]  /*5b70*/  IMAD R4, R83, R80, R4 ;  /* 0x0000005053047224 */ /* 0x000fe200078e0204 */
[----:B------:R-:W-:Y:S01]  /*5b80*/  SHF.L.U32 R83, R102, 0x8, RZ ;  /* 0x0000000866537819 */ /* 0x000fe200000006ff */
[----:B------:R-:W-:Y:S01]  /*5b90*/  IMAD R10, R76, R10, RZ ;  /* 0x0000000a4c0a7224 */ /* 0x000fe200078e02ff */
[----:B------:R-:W-:Y:S01]  /*5ba0*/  I2IP.S8.S32.SAT R104, R7, R6, RZ ;  /* 0x0000000607687239 */ /* 0x000fe200000014ff */
[----:B------:R-:W-:Y:S01]  /*5bb0*/  IMAD R5, R82, R80, R5 ;  /* 0x0000005052057224 */ /* 0x000fe200078e0205 */
[----:B------:R-:W-:Y:S01]  /*5bc0*/  SHF.L.U32 R82, R102, 0x10, RZ ;  /* 0x0000001066527819 */ /* 0x000fe200000006ff */
[C---:B------:R-:W-:Y:S01]  /*5bd0*/  IMAD R11, R76.reuse, R11, RZ ;  /* 0x0000000b4c0b7224 */ /* 0x040fe200078e02ff */
[----:B------:R-:W-:Y:S01]  /*5be0*/  I2IP.S8.S32.SAT R104, R3, R0, R104 ;  /* 0x0000000003687239 */ /* 0x000fe20000001468 */
[C---:B------:R-:W-:Y:S01]  /*5bf0*/  IMAD R8, R76.reuse, R12, RZ ;  /* 0x0000000c4c087224 */ /* 0x040fe200078e02ff */
[----:B------:R-:W-:Y:S01]  /*5c00*/  SHF.R.S32.HI R82, RZ, 0x18, R82 ;  /* 0x00000018ff527819 */ /* 0x000fe20000011452 */
[-C--:B------:R-:W-:Y:S01]  /*5c10*/  IMAD R10, R85, R80.reuse, R10 ;  /* 0x00000050550a7224 */ /* 0x080fe200078e020a */
[----:B------:R-:W-:Y:S01]  /*5c20*/  SHF.R.S32.HI R83, RZ, 0x18, R83 ;  /* 0x00000018ff537819 */ /* 0x000fe20000011453 */
[----:B------:R-:W-:Y:S02]  /*5c30*/  IMAD R9, R76, R13, RZ ;  /* 0x0000000d4c097224 */ /* 0x000fe400078e02ff */
[----:B------:R-:W-:Y:S01]  /*5c40*/  IMAD R11, R84, R80, R11 ;  /* 0x00000050540b7224 */ /* 0x000fe200078e020b */
[----:B------:R-:W-:Y:S01]  /*5c50*/  SHF.R.S32.HI R84, RZ, 0x18, R103 ;  /* 0x00000018ff547819 */ /* 0x000fe20000011467 */
[----:B------:R-:W-:Y:S02]  /*5c60*/  IMAD R14, R76, R14, RZ ;  /* 0x0000000e4c0e7224 */ /* 0x000fe400078e02ff */
[----:B------:R-:W-:Y:S01]  /*5c70*/  IMAD R8, R81, R80, R8 ;  /* 0x0000005051087224 */ /* 0x000fe200078e0208 */
[----:B------:R-:W-:Y:S01]  /*5c80*/  I2IP.S8.S32.SAT R105, R11, R10, RZ ;  /* 0x0000000a0b697239 */ /* 0x000fe200000014ff */
[----:B------:R-:W-:Y:S01]  /*5c90*/  IMAD R9, R82, R80, R9 ;  /* 0x0000005052097224 */ /* 0x000fe200078e0209 */
[----:B------:R-:W-:Y:S01]  /*5ca0*/  SHF.L.U32 R82, R103, 0x10, RZ ;  /* 0x0000001067527819 */ /* 0x000fe200000006ff */
[C---:B------:R-:W-:Y:S01]  /*5cb0*/  IMAD R15, R76.reuse, R15, RZ ;  /* 0x0000000f4c0f7224 */ /* 0x040fe200078e02ff */
[----:B------:R-:W-:Y:S01]  /*5cc0*/  I2IP.S8.S32.SAT R105, R5, R4, R105 ;  /* 0x0000000405697239 */ /* 0x000fe20000001469 */
[----:B------:R-:W-:Y:S01]  /*5cd0*/  IMAD R14, R83, R80, R14 ;  /* 0x00000050530e7224 */ /* 0x000fe200078e020e */
[C---:B------:R-:W-:Y:S01]  /*5ce0*/  PRMT R83, R103.reuse, 0x8880, RZ ;  /* 0x0000888067537816 */ /* 0x040fe200000000ff */
[C---:B------:R-:W-:Y:S01]  /*5cf0*/  IMAD R12, R76.reuse, R16, RZ ;  /* 0x000000104c0c7224 */ /* 0x040fe200078e02ff */
[----:B------:R-:W-:Y:S01]  /*5d00*/  SHF.R.S32.HI R82, RZ, 0x18, R82 ;  /* 0x00000018ff527819 */ /* 0x000fe20000011452 */
[----:B------:R-:W-:Y:S01]  /*5d10*/  IMAD.SHL.U32 R85, R103, 0x100, RZ ;  /* 0x0000010067557824 */ /* 0x000fe200078e00ff */
[----:B------:R-:W-:Y:S01]  /*5d20*/  SHF.R.S32.HI R81, RZ, 0x18, R102 ;  /* 0x00000018ff517819 */ /* 0x000fe20000011466 */
[C---:B------:R-:W-:Y:S02]  /*5d30*/  IMAD R13, R76.reuse, R17, RZ ;  /* 0x000000114c0d7224 */ /* 0x040fe400078e02ff */
[----:B------:R-:W-:Y:S01]  /*5d40*/  IMAD R18, R76, R18, RZ ;  /* 0x000000124c127224 */ /* 0x000fe200078e02ff */
[----:B------:R-:W-:Y:S01]  /*5d50*/  SHF.R.S32.HI R85, RZ, 0x18, R85 ;  /* 0x00000018ff557819 */ /* 0x000fe20000011455 */
[-C--:B------:R-:W-:Y:S01]  /*5d60*/  IMAD R15, R81, R80.reuse, R15 ;  /* 0x00000050510f7224 */ /* 0x080fe200078e020f */
[C---:B------:R-:W-:Y:S01]  /*5d70*/  PRMT R81, R88.reuse, 0x8880, RZ ;  /* 0x0000888058517816 */ /* 0x040fe200000000ff */
[-C--:B------:R-:W-:Y:S01]  /*5d80*/  IMAD R12, R83, R80.reuse, R12 ;  /* 0x00000050530c7224 */ /* 0x080fe200078e020c */
[----:B------:R-:W-:Y:S01]  /*5d90*/  SHF.L.U32 R83, R88, 0x8, RZ ;  /* 0x0000000858537819 */ /* 0x000fe200000006ff */
[----:B------:R-:W-:Y:S01]  /*5da0*/  IMAD R13, R82, R80, R13 ;  /* 0x00000050520d7224 */ /* 0x000fe200078e020d */
[----:B------:R-:W-:Y:S01]  /*5db0*/  I2IP.S8.S32.SAT R106, R15, R14, RZ ;  /* 0x0000000e0f6a7239 */ /* 0x000fe200000014ff */
[----:B------:R-:W-:Y:S01]  /*5dc0*/  IMAD R19, R76, R19, RZ ;  /* 0x000000134c137224 */ /* 0x000fe200078e02ff */
[----:B------:R-:W-:Y:S01]  /*5dd0*/  SHF.L.U32 R82, R88, 0x10, RZ ;  /* 0x0000001058527819 */ /* 0x000fe200000006ff */
[C---:B------:R-:W-:Y:S01]  /*5de0*/  IMAD R16, R76.reuse, R20, RZ ;  /* 0x000000144c107224 */ /* 0x040fe200078e02ff */
[----:B------:R-:W-:Y:S01]  /*5df0*/  I2IP.S8.S32.SAT R106, R9, R8, R106 ;  /* 0x00000008096a7239 */ /* 0x000fe2000000146a */
[-C--:B------:R-:W-:Y:S01]  /*5e00*/  IMAD R18, R85, R80.reuse, R18 ;  /* 0x0000005055127224 */ /* 0x080fe200078e0212 */
[----:B------:R-:W-:Y:S01]  /*5e10*/  SHF.R.S32.HI R82, RZ, 0x18, R82 ;  /* 0x00000018ff527819 */ /* 0x000fe20000011452 */
[----:B------:R-:W-:Y:S01]  /*5e20*/  IMAD R17, R76, R21, RZ ;  /* 0x000000154c117224 */ /* 0x000fe200078e02ff */
[----:B------:R-:W-:Y:S01]  /*5e30*/  SHF.R.S32.HI R83, RZ, 0x18, R83 ;  /* 0x00000018ff537819 */ /* 0x000fe20000011453 */
[----:B------:R-:W-:Y:S01]  /*5e40*/  IMAD R19, R84, R80, R19 ;  /* 0x0000005054137224 */ /* 0x000fe200078e0213 */
[----:B------:R-:W-:Y:S01]  /*5e50*/  SHF.R.S32.HI R84, RZ, 0x18, R89 ;  /* 0x00000018ff547819 */ /* 0x000fe20000011459 */
[----:B------:R-:W-:Y:S01]  /*5e60*/  IMAD R22, R76, R22, RZ ;  /* 0x000000164c167224 */ /* 0x000fe200078e02ff */
[----:B------:R-:W-:Y:S01]  /*5e70*/  SHF.L.U32 R85, R89, 0x8, RZ ;  /* 0x0000000859557819 */ /* 0x000fe200000006ff */
[----:B------:R-:W-:Y:S01]  /*5e80*/  IMAD R16, R81, R80, R16 ;  /* 0x0000005051107224 */ /* 0x000fe200078e0210 */
[----:B------:R-:W-:Y:S01]  /*5e90*/  I2IP.S8.S32.SAT R107, R19, R18, RZ ;  /* 0x00000012136b7239 */ /* 0x000fe200000014ff */
[-C--:B------:R-:W-:Y:S01]  /*5ea0*/  IMAD R17, R82, R80.reuse, R17 ;  /* 0x0000005052117224 */ /* 0x080fe200078e0211 */
[----:B------:R-:W-:Y:S01]  /*5eb0*/  SHF.L.U32 R82, R89, 0x10, RZ ;  /* 0x0000001059527819 */ /* 0x000fe200000006ff */
[C---:B------:R-:W-:Y:S01]  /*5ec0*/  IMAD R23, R76.reuse, R23, RZ ;  /* 0x000000174c177224 */ /* 0x040fe200078e02ff */
[----:B------:R-:W-:Y:S01]  /*5ed0*/  SHF.R.S32.HI R81, RZ, 0x18, R88 ;  /* 0x00000018ff517819 */ /* 0x000fe20000011458 */
[----:B------:R-:W-:Y:S01]  /*5ee0*/  IMAD R22, R83, R80, R22 ;  /* 0x0000005053167224 */ /* 0x000fe200078e0216 */
[----:B------:R-:W-:Y:S01]  /*5ef0*/  PRMT R83, R89, 0x8880, RZ ;  /* 0x0000888059537816 */ /* 0x000fe200000000ff */
[C---:B------:R-:W-:Y:S01]  /*5f00*/  IMAD R20, R76.reuse, R24, RZ ;  /* 0x000000184c147224 */ /* 0x040fe200078e02ff */
[----:B------:R-:W-:Y:S01]  /*5f10*/  SHF.R.S32.HI R82, RZ, 0x18, R82 ;  /* 0x00000018ff527819 */ /* 0x000fe20000011452 */
[----:B------:R-:W-:Y:S01]  /*5f20*/  IMAD R21, R76, R25, RZ ;  /* 0x000000194c157224 */ /* 0x000fe200078e02ff */
[----:B------:R-:W-:Y:S01]  /*5f30*/  I2IP.S8.S32.SAT R107, R13, R12, R107 ;  /* 0x0000000c0d6b7239 */ /* 0x000fe2000000146b */
[-C--:B------:R-:W-:Y:S01]  /*5f40*/  IMAD R23, R81, R80.reuse, R23 ;  /* 0x0000005051177224 */ /* 0x080fe200078e0217 */
[----:B------:R-:W-:Y:S01]  /*5f50*/  PRMT R81, R90, 0x8880, RZ ;  /* 0x000088805a517816 */ /* 0x000fe200000000ff */
[----:B------:R-:W-:Y:S01]  /*5f60*/  IMAD R20, R83, R80, R20 ;  /* 0x0000005053147224 */ /* 0x000fe200078e0214 */
[----:B------:R-:W-:Y:S01]  /*5f70*/  SHF.R.S32.HI R85, RZ, 0x18, R85 ;  /* 0x00000018ff557819 */ /* 0x000fe20000011455 */
[----:B------:R-:W-:Y:S01]  /*5f80*/  IMAD R26, R76, R26, RZ ;  /* 0x0000001a4c1a7224 */ /* 0x000fe200078e02ff */
[----:B------:R1:W-:Y:S01]  /*5f90*/  STS.128 [R86+UR49+0x6200], R104 ;  /* 0x0062006856007988 */ /* 0x0003e20008000c31 */
[----:B------:R-:W-:Y:S01]  /*5fa0*/  IMAD R21, R82, R80, R21 ;  /* 0x0000005052157224 */ /* 0x000fe200078e0215 */
[----:B------:R-:W-:Y:S01]  /*5fb0*/  SHF.L.U32 R82, R90, 0x10, RZ ;  /* 0x000000105a527819 */ /* 0x000fe200000006ff */
[----:B------:R-:W-:Y:S01]  /*5fc0*/  IMAD R27, R76, R27, RZ ;  /* 0x0000001b4c1b7224 */ /* 0x000fe200078e02ff */
[----:B------:R-:W-:Y:S01]  /*5fd0*/  I2IP.S8.S32.SAT R108, R23, R22, RZ ;  /* 0x00000016176c7239 */ /* 0x000fe200000014ff */
[----:B------:R-:W-:Y:S01]  /*5fe0*/  IMAD.SHL.U32 R83, R90, 0x100, RZ ;  /* 0x000001005a537824 */ /* 0x000fe200078e00ff */
[----:B------:R-:W-:Y:S01]  /*5ff0*/  SHF.R.S32.HI R82, RZ, 0x18, R82 ;  /* 0x00000018ff527819 */ /* 0x000fe20000011452 */
[C---:B------:R-:W-:Y:S01]  /*6000*/  IMAD R24, R76.reuse, R28, RZ ;  /* 0x0000001c4c187224 */ /* 0x040fe200078e02ff */
[----:B------:R-:W-:Y:S01]  /*6010*/  I2IP.S8.S32.SAT R108, R17, R16, R108 ;  /* 0x00000010116c7239 */ /* 0x000fe2000000146c */
[-C--:B------:R-:W-:Y:S01]  /*6020*/  IMAD R26, R85, R80.reuse, R26 ;  /* 0x00000050551a7224 */ /* 0x080fe200078e021a */
[----:B------:R-:W-:Y:S01]  /*6030*/  SHF.R.S32.HI R83, RZ, 0x18, R83 ;  /* 0x00000018ff537819 */ /* 0x000fe20000011453 */
[----:B------:R-:W-:Y:S01]  /*6040*/  IMAD R25, R76, R29, RZ ;  /* 0x0000001d4c197224 */ /* 0x000fe200078e02ff */
[----:B------:R-:W-:Y:S01]  /*6050*/  SHF.L.U32 R85, R95, 0x8, RZ ;  /* 0x000000085f557819 */ /* 0x000fe200000006ff */
[----:B------:R-:W-:Y:S01]  /*6060*/  IMAD R27, R84, R80, R27 ;  /* 0x00000050541b7224 */ /* 0x000fe200078e021b */
[----:B------:R-:W-:Y:S01]  /*6070*/  PRMT R84, R91, 0x8880, RZ ;  /* 0x000088805b547816 */ /* 0x000fe200000000ff */
[C---:B------:R-:W-:Y:S01]  /*6080*/  IMAD R30, R76.reuse, R30, RZ ;  /* 0x0000001e4c1e7224 */ /* 0x040fe200078e02ff */
[----:B------:R-:W-:Y:S01]  /*6090*/  SHF.R.S32.HI R85, RZ, 0x18, R85 ;  /* 0x00000018ff557819 */ /* 0x000fe20000011455 */
[----:B------:R-:W-:Y:S01]  /*60a0*/  IMAD R24, R81, R80, R24 ;  /* 0x0000005051187224 */ /* 0x000fe200078e0218 */
[----:B------:R-:W-:Y:S01]  /*60b0*/  SHF.R.S32.HI R81, RZ, 0x18, R90 ;  /* 0x00000018ff517819 */ /* 0x000fe2000001145a */
[----:B------:R-:W-:Y:S01]  /*60c0*/  IMAD R31, R76, R31, RZ ;  /* 0x0000001f4c1f7224 */ /* 0x000fe200078e02ff */
[----:B------:R-:W-:Y:S01]  /*60d0*/  I2IP.S8.S32.SAT R109, R27, R26, RZ ;  /* 0x0000001a1b6d7239 */ /* 0x000fe200000014ff */
[-C--:B------:R-:W-:Y:S01]  /*60e0*/  IMAD R25, R82, R80.reuse, R25 ;  /* 0x0000005052197224 */ /* 0x080fe200078e0219 */
[----:B------:R-:W-:Y:S01]  /*60f0*/  SHF.L.U32 R82, R91, 0x10, RZ ;  /* 0x000000105b527819 */ /* 0x000fe200000006ff */
[----:B------:R-:W-:Y:S01]  /*6100*/  IMAD R30, R83, R80, R30 ;  /* 0x00000050531e7224 */ /* 0x000fe200078e021e */
[----:B------:R-:W-:Y:S01]  /*6110*/  I2IP.S8.S32.SAT R109, R21, R20, R109 ;  /* 0x00000014156d7239 */ /* 0x000fe2000000146d */
[----:B------:R-:W-:Y:S01]  /*6120*/  IMAD R31, R81, R80, R31 ;  /* 0x00000050511f7224 */ /* 0x000fe200078e021f */
[----:B------:R-:W-:Y:S01]  /*6130*/  MOV R81, R84 ;  /* 0x0000005400517202 */ /* 0x000fe20000000f00 */
[C---:B------:R-:W-:Y:S01]  /*6140*/  IMAD R28, R76.reuse, R32, RZ ;  /* 0x000000204c1c7224 */ /* 0x040fe200078e02ff */
[----:B------:R-:W-:Y:S01]  /*6150*/  SHF.L.U32 R83, R91, 0x8, RZ ;  /* 0x000000085b537819 */ /* 0x000fe200000006ff */
[C---:B------:R-:W-:Y:S01]  /*6160*/  IMAD R29, R76.reuse, R33, RZ ;  /* 0x000000214c1d7224 */ /* 0x040fe200078e02ff */
[----:B------:R-:W-:Y:S01]  /*6170*/  SHF.R.S32.HI R82, RZ, 0x18, R82 ;  /* 0x00000018ff527819 */ /* 0x000fe20000011452 */
[----:B------:R-:W-:Y:S01]  /*6180*/  IMAD R34, R76, R34, RZ ;  /* 0x000000224c227224 */ /* 0x000fe200078e02ff */
[----:B------:R-:W-:Y:S01]  /*6190*/  SHF.R.S32.HI R83, RZ, 0x18, R83 ;  /* 0x00000018ff537819 */ /* 0x000fe20000011453 */
[----:B------:R-:W-:Y:S01]  /*61a0*/  IMAD R28, R81, R80, R28 ;  /* 0x00000050511c7224 */ /* 0x000fe200078e021c */
[----:B------:R-:W-:Y:S01]  /*61b0*/  I2IP.S8.S32.SAT R110, R31, R30, RZ ;  /* 0x0000001e1f6e7239 */ /* 0x000fe200000014ff */
[-C--:B------:R-:W-:Y:S01]  /*61c0*/  IMAD R29, R82, R80.reuse, R29 ;  /* 0x00000050521d7224 */ /* 0x080fe200078e021d */
[----:B------:R-:W-:Y:S01]  /*61d0*/  SHF.R.S32.HI R84, RZ, 0x18, R91 ;  /* 0x00000018ff547819 */ /* 0x000fe2000001145b */
[----:B------:R-:W-:Y:S01]  /*61e0*/  IMAD R35, R76, R35, RZ ;  /* 0x000000234c237224 */ /* 0x000fe200078e02ff */
[C---:B------:R-:W-:Y:S01]  /*61f0*/  SHF.L.U32 R82, R92.reuse, 0x10, RZ ;  /* 0x000000105c527819 */ /* 0x040fe200000006ff */
[----:B------:R-:W-:Y:S01]  /*6200*/  IMAD R34, R83, R80, R34 ;  /* 0x0000005053227224 */ /* 0x000fe200078e0222 */
[----:B------:R-:W-:Y:S01]  /*6210*/  PRMT R81, R92, 0x8880, RZ ;  /* 0x000088805c517816 */ /* 0x000fe200000000ff */
[----:B------:R-:W-:Y:S01]  /*6220*/  IMAD R32, R76, R36, RZ ;  /* 0x000000244c207224 */ /* 0x000fe200078e02ff */
[----:B------:R-:W-:Y:S01]  /*6230*/  SHF.L.U32 R83, R92, 0x8, RZ ;  /* 0x000000085c537819 */ /* 0x000fe200000006ff */
[----:B------:R-:W-:Y:S01]  /*6240*/  IMAD R33, R76, R37, RZ ;  /* 0x000000254c217224 */ /* 0x000fe200078e02ff */
[----:B------:R-:W-:Y:S01]  /*6250*/  SHF.R.S32.HI R82, RZ, 0x18, R82 ;  /* 0x00000018ff527819 */ /* 0x000fe20000011452 */
[----:B------:R-:W-:Y:S01]  /*6260*/  IMAD R35, R84, R80, R35 ;  /* 0x0000005054237224 */ /* 0x000fe200078e0223 */
[----:B------:R-:W-:Y:S01]  /*6270*/  SHF.R.S32.HI R83, RZ, 0x18, R83 ;  /* 0x00000018ff537819 */ /* 0x000fe20000011453 */
[----:B------:R-:W-:Y:S01]  /*6280*/  IMAD R38, R76, R38, RZ ;  /* 0x000000264c267224 */ /* 0x000fe200078e02ff */
[----:B------:R-:W-:Y:S01]  /*6290*/  I2IP.S8.S32.SAT R110, R25, R24, R110 ;  /* 0x00000018196e7239 */ /* 0x000fe2000000146e */
[----:B------:R-:W-:Y:S01]  /*62a0*/  IMAD R32, R81, R80, R32 ;  /* 0x0000005051207224 */ /* 0x000fe200078e0220 */
[----:B------:R-:W-:Y:S01]  /*62b0*/  I2IP.S8.S32.SAT R111, R35, R34, RZ ;  /* 0x00000022236f7239 */ /* 0x000fe200000014ff */
[----:B------:R-:W-:Y:S01]  /*62c0*/  IMAD R33, R82, R80, R33 ;  /* 0x0000005052217224 */ /* 0x000fe200078e0221 */
[----:B------:R-:W-:Y:S01]  /*62d0*/  SHF.R.S32.HI R84, RZ, 0x18, R92 ;  /* 0x00000018ff547819 */ /* 0x000fe2000001145c */
[C---:B------:R-:W-:Y:S01]  /*62e0*/  IMAD R39, R76.reuse, R39, RZ ;  /* 0x000000274c277224 */ /* 0x040fe200078e02ff */
[----:B------:R-:W-:Y:S01]  /*62f0*/  I2IP.S8.S32.SAT R111, R29, R28, R111 ;  /* 0x0000001c1d6f7239 */ /* 0x000fe2000000146f */
[----:B------:R-:W-:Y:S01]  /*6300*/  IMAD R38, R83, R80, R38 ;  /* 0x0000005053267224 */ /* 0x000fe200078e0226 */
[C---:B------:R-:W-:Y:S01]  /*6310*/  PRMT R81, R93.reuse, 0x8880, RZ ;  /* 0x000088805d517816 */ /* 0x040fe200000000ff */
[----:B------:R-:W-:Y:S01]  /*6320*/  IMAD R36, R76, R40, RZ ;  /* 0x000000284c247224 */ /* 0x000fe200078e02ff */
[C---:B------:R-:W-:Y:S01]  /*6330*/  SHF.L.U32 R82, R93.reuse, 0x10, RZ ;  /* 0x000000105d527819 */ /* 0x040fe200000006ff */
[----:B------:R-:W-:Y:S01]  /*6340*/  IMAD.SHL.U32 R83, R93, 0x100, RZ ;  /* 0x000001005d537824 */ /* 0x000fe200078e00ff */
[----:B------:R1:W-:Y:S01]  /*6350*/  STS.128 [R125+0x6200], R108 ;  /* 0x0062006c7d007388 */ /* 0x0003e20000000c00 */
[-C--:B------:R-:W-:Y:S01]  /*6360*/  IMAD R39, R84, R80.reuse, R39 ;  /* 0x0000005054277224 */ /* 0x080fe200078e0227 */
[----:B------:R-:W-:Y:S01]  /*6370*/  SHF.R.S32.HI R82, RZ, 0x18, R82 ;  /* 0x00000018ff527819 */ /* 0x000fe20000011452 */
[----:B------:R-:W-:Y:S01]  /*6380*/  IMAD R37, R76, R41, RZ ;  /* 0x000000294c257224 */ /* 0x000fe200078e02ff */
[----:B------:R-:W-:Y:S01]  /*6390*/  PRMT R84, R94, 0x8880, RZ ;  /* 0x000088805e547816 */ /* 0x000fe200000000ff */
[----:B------:R-:W-:Y:S01]  /*63a0*/  IMAD R36, R81, R80, R36 ;  /* 0x0000005051247224 */ /* 0x000fe200078e0224 */
[----:B------:R-:W-:Y:S01]  /*63b0*/  SHF.R.S32.HI R81, RZ, 0x18, R83 ;  /* 0x00000018ff517819 */ /* 0x000fe20000011453 */
[C---:B------:R-:W-:Y:S01]  /*63c0*/  IMAD R42, R76.reuse, R42, RZ ;  /* 0x0000002a4c2a7224 */ /* 0x040fe200078e02ff */
[----:B------:R-:W-:Y:S01]  /*63d0*/  SHF.R.S32.HI R83, RZ, 0x18, R93 ;  /* 0x00000018ff537819 */ /* 0x000fe2000001145d */
[----:B------:R-:W-:Y:S01]  /*63e0*/  IMAD R43, R76, R43, RZ ;  /* 0x0000002b4c2b7224 */ /* 0x000fe200078e02ff */
[----:B------:R-:W-:Y:S01]  /*63f0*/  I2IP.S8.S32.SAT R116, R39, R38, RZ ;  /* 0x0000002627747239 */ /* 0x000fe200000014ff */
[-C--:B------:R-:W-:Y:S01]  /*6400*/  IMAD R37, R82, R80.reuse, R37 ;  /* 0x0000005052257224 */ /* 0x080fe200078e0225 */
[----:B------:R-:W-:Y:S01]  /*6410*/  SHF.L.U32 R82, R94, 0x10, RZ ;  /* 0x000000105e527819 */ /* 0x000fe200000006ff */
[----:B------:R-:W-:Y:S01]  /*6420*/  IMAD R42, R81, R80, R42 ;  /* 0x00000050512a7224 */ /* 0x000fe200078e022a */
[----:B------:R-:W-:Y:S01]  /*6430*/  MOV R81, R84 ;  /* 0x0000005400517202 */ /* 0x000fe20000000f00 */
[----:B------:R-:W-:Y:S01]  /*6440*/  IMAD R40, R76, R44, RZ ;  /* 0x0000002c4c287224 */ /* 0x000fe200078e02ff */
[----:B------:R-:W-:Y:S01]  /*6450*/  I2IP.S8.S32.SAT R116, R33, R32, R116 ;  /* 0x0000002021747239 */ /* 0x000fe20000001474 */
[-C--:B------:R-:W-:Y:S01]  /*6460*/  IMAD R43, R83, R80.reuse, R43 ;  /* 0x00000050532b7224 */ /* 0x080fe200078e022b */
[----:B------:R-:W-:Y:S01]  /*6470*/  SHF.L.U32 R83, R94, 0x8, RZ ;  /* 0x000000085e537819 */ /* 0x000fe200000006ff */
[C---:B------:R-:W-:Y:S01]  /*6480*/  IMAD R41, R76.reuse, R45, RZ ;  /* 0x0000002d4c297224 */ /* 0x040fe200078e02ff */
[----:B------:R-:W-:Y:S01]  /*6490*/  SHF.R.S32.HI R82, RZ, 0x18, R82 ;  /* 0x00000018ff527819 */ /* 0x000fe20000011452 */
[----:B------:R-:W-:Y:S01]  /*64a0*/  IMAD R40, R81, R80, R40 ;  /* 0x0000005051287224 */ /* 0x000fe200078e0228 */
[----:B------:R-:W-:Y:S01]  /*64b0*/  SHF.R.S32.HI R81, RZ, 0x18, R83 ;  /* 0x00000018ff517819 */ /* 0x000fe20000011453 */
[----:B------:R-:W-:Y:S01]  /*64c0*/  IMAD R46, R76, R46, RZ ;  /* 0x0000002e4c2e7224 */ /* 0x000fe200078e02ff */
[C---:B------:R-:W-:Y:S01]  /*64d0*/  PRMT R84, R95.reuse, 0x8880, RZ ;  /* 0x000088805f547816 */ /* 0x040fe200000000ff */
[-C--:B------:R-:W-:Y:S01]  /*64e0*/  IMAD R41, R82, R80.reuse, R41 ;  /* 0x0000005052297224 */ /* 0x080fe200078e0229 */
[----:B------:R-:W-:Y:S01]  /*64f0*/  SHF.L.U32 R83, R95, 0x10, RZ ;  /* 0x000000105f537819 */ /* 0x000fe200000006ff */
[C---:B------:R-:W-:Y:S01]  /*6500*/  IMAD R47, R76.reuse, R47, RZ ;  /* 0x0000002f4c2f7224 */ /* 0x040fe200078e02ff */
[----:B------:R-:W-:Y:S01]  /*6510*/  SHF.R.S32.HI R82, RZ, 0x18, R94 ;  /* 0x00000018ff527819 */ /* 0x000fe2000001145e */
[----:B------:R-:W-:Y:S01]  /*6520*/  IMAD R46, R81, R80, R46 ;  /* 0x00000050512e7224 */ /* 0x000fe200078e022e */
[----:B------:R-:W-:Y:S01]  /*6530*/  MOV R81, R84 ;  /* 0x0000005400517202 */ /* 0x000fe20000000f00 */
[C---:B------:R-:W-:Y:S01]  /*6540*/  IMAD R44, R76.reuse, R48, RZ ;  /* 0x000000304c2c7224 */ /* 0x040fe200078e02ff */
[----:B------:R-:W-:Y:S01]  /*6550*/  SHF.R.S32.HI R83, RZ, 0x18, R83 ;  /* 0x00000018ff537819 */ /* 0x000fe20000011453 */
[----:B------:R-:W-:Y:S01]  /*6560*/  IMAD R45, R76, R49, RZ ;  /* 0x000000314c2d7224 */ /* 0x000fe200078e02ff */
[----:B------:R-:W-:Y:S01]  /*6570*/  I2IP.S8.S32.SAT R117, R43, R42, RZ ;  /* 0x0000002a2b757239 */ /* 0x000fe200000014ff */
[----:B------:R-:W-:Y:S01]  /*6580*/  IMAD R47, R82, R80, R47 ;  /* 0x00000050522f7224 */ /* 0x000fe200078e022f */
[----:B------:R-:W-:Y:S01]  /*6590*/  SHF.R.S32.HI R82, RZ, 0x18, R95 ;  /* 0x00000018ff527819 */ /* 0x000fe2000001145f */
[C---:B------:R-:W-:Y:S01]  /*65a0*/  IMAD R50, R76.reuse, R50, RZ ;  /* 0x000000324c327224 */ /* 0x040fe200078e02ff */
[----:B------:R-:W-:Y:S01]  /*65b0*/  I2IP.S8.S32.SAT R117, R37, R36, R117 ;  /* 0x0000002425757239 */ /* 0x000fe20000001475 */
[----:B------:R-:W-:Y:S01]  /*65c0*/  IMAD R44, R81, R80, R44 ;  /* 0x00000050512c7224 */ /* 0x000fe200078e022c */
[----:B------:R-:W-:Y:S01]  /*65d0*/  I2IP.S8.S32.SAT R118, R47, R46, RZ ;  /* 0x0000002e2f767239 */ /* 0x000fe200000014ff */
[----:B------:R-:W-:Y:S01]  /*65e0*/  IMAD R51, R76, R51, RZ ;  /* 0x000000334c337224 */ /* 0x000fe200078e02ff */
[----:B------:R-:W-:Y:S01]  /*65f0*/  PRMT R81, R96, 0x8880, RZ ;  /* 0x0000888060517816 */ /* 0x000fe200000000ff */
[----:B------:R-:W-:Y:S01]  /*6600*/  IMAD R45, R83, R80, R45 ;  /* 0x00000050532d7224 */ /* 0x000fe200078e022d */
[----:B------:R-:W-:Y:S01]  /*6610*/  I2IP.S8.S32.SAT R118, R41, R40, R118 ;  /* 0x0000002829767239 */ /* 0x000fe20000001476 */
[-C--:B------:R-:W-:Y:S01]  /*6620*/  IMAD R50, R85, R80.reuse, R50 ;  /* 0x0000005055327224 */ /* 0x080fe200078e0232 */
[C---:B------:R-:W-:Y:S01]  /*6630*/  PRMT R83, R97.reuse, 0x8880, RZ ;  /* 0x0000888061537816 */ /* 0x040fe200000000ff */
[----:B------:R-:W-:Y:S01]  /*6640*/  IMAD R51, R82, R80, R51 ;  /* 0x0000005052337224 */ /* 0x000fe200078e0233 */
[C---:B------:R-:W-:Y:S01]  /*6650*/  SHF.L.U32 R84, R97.reuse, 0x10, RZ ;  /* 0x0000001061547819 */ /* 0x040fe200000006ff */
[----:B------:R-:W-:Y:S01]  /*6660*/  IMAD R48, R76, R52, RZ ;  /* 0x000000344c307224 */ /* 0x000fe200078e02ff */
[----:B------:R-:W-:Y:S01]  /*6670*/  SHF.L.U32 R85, R97, 0x8, RZ ;  /* 0x0000000861557819 */ /* 0x000fe200000006ff */
[C---:B------:R-:W-:Y:S01]  /*6680*/  IMAD.U32 R82, R96.reuse, 0x10000, RZ ;  /* 0x0001000060527824 */ /* 0x040fe200078e00ff */
[----:B------:R-:W-:Y:S01]  /*6690*/  I2IP.S8.S32.SAT R119, R51, R50, RZ ;  /* 0x0000003233777239 */ /* 0x000fe200000014ff */
[----:B------:R-:W-:Y:S01]  /*66a0*/  IMAD R48, R81, R80, R48 ;  /* 0x0000005051307224 */ /* 0x000fe200078e0230 */
[----:B------:R-:W-:Y:S01]  /*66b0*/  SHF.L.U32 R81, R96, 0x8, RZ ;  /* 0x0000000860517819 */ /* 0x000fe200000006ff */
[C---:B------:R-:W-:Y:S01]  /*66c0*/  IMAD R49, R76.reuse, R53, RZ ;  /* 0x000000354c317224 */ /* 0x040fe200078e02ff */
[----:B------:R-:W-:Y:S01]  /*66d0*/  SHF.R.S32.HI R82, RZ, 0x18, R82 ;  /* 0x00000018ff527819 */ /* 0x000fe20000011452 */
[C---:B------:R-:W-:Y:S01]  /*66e0*/  IMAD R54, R76.reuse, R54, RZ ;  /* 0x000000364c367224 */ /* 0x040fe200078e02ff */
[----:B------:R-:W-:Y:S01]  /*66f0*/  SHF.R.S32.HI R81, RZ, 0x18, R81 ;  /* 0x00000018ff517819 */ /* 0x000fe20000011451 */
[----:B------:R-:W-:Y:S01]  /*6700*/  IMAD R55, R76, R55, RZ ;  /* 0x000000374c377224 */ /* 0x000fe200078e02ff */
[----:B------:R-:W-:Y:S01]  /*6710*/  I2IP.S8.S32.SAT R119, R45, R44, R119 ;  /* 0x0000002c2d777239 */ /* 0x000fe20000001477 */
[----:B------:R-:W-:Y:S01]  /*6720*/  IMAD R49, R82, R80, R49 ;  /* 0x0000005052317224 */ /* 0x000fe200078e0231 */
[----:B------:R-:W-:Y:S01]  /*6730*/  SHF.R.S32.HI R82, RZ, 0x18, R96 ;  /* 0x00000018ff527819 */ /* 0x000fe20000011460 */
[C---:B------:R-:W-:Y:S01]  /*6740*/  IMAD R52, R76.reuse, R56, RZ ;  /* 0x000000384c347224 */ /* 0x040fe200078e02ff */
[----:B------:R-:W-:Y:S01]  /*6750*/  SHF.R.S32.HI R85, RZ, 0x18, R85 ;  /* 0x00000018ff557819 */ /* 0x000fe20000011455 */
[-C--:B------:R-:W-:Y:S01]  /*6760*/  IMAD R54, R81, R80.reuse, R54 ;  /* 0x0000005051367224 */ /* 0x080fe200078e0236 */
[----:B------:R-:W-:Y:S01]  /*6770*/  SHF.R.S32.HI R81, RZ, 0x18, R84 ;  /* 0x00000018ff517819 */ /* 0x000fe20000011454 */
[----:B------:R-:W-:Y:S01]  /*6780*/  IMAD R53, R76, R57, RZ ;  /* 0x000000394c357224 */ /* 0x000fe200078e02ff */
[----:B------:R1:W-:Y:S01]  /*6790*/  STS.128 [R124+0x6200], R116 ;  /* 0x006200747c007388 */ /* 0x0003e20000000c00 */
[----:B------:R-:W-:Y:S01]  /*67a0*/  IMAD R55, R82, R80, R55 ;  /* 0x0000005052377224 */ /* 0x000fe200078e0237 */
[----:B------:R-:W-:Y:S01]  /*67b0*/  SHF.R.S32.HI R82, RZ, 0x18, R97 ;  /* 0x00000018ff527819 */ /* 0x000fe20000011461 */
[----:B------:R-:W-:Y:S01]  /*67c0*/  IMAD R58, R76, R58, RZ ;  /* 0x0000003a4c3a7224 */ /* 0x000fe200078e02ff */
[----:B------:R-:W-:Y:S01]  /*67d0*/  SHF.L.U32 R84, R98, 0x8, RZ ;  /* 0x0000000862547819 */ /* 0x000fe200000006ff */
[----:B------:R-:W-:Y:S01]  /*67e0*/  IMAD R52, R83, R80, R52 ;  /* 0x0000005053347224 */ /* 0x000fe200078e0234 */
[----:B------:R-:W-:Y:S01]  /*67f0*/  I2IP.S8.S32.SAT R120, R55, R54, RZ ;  /* 0x0000003637787239 */ /* 0x000fe200000014ff */
[----:B------:R-:W-:Y:S01]  /*6800*/  IMAD R59, R76, R59, RZ ;  /* 0x0000003b4c3b7224 */ /* 0x000fe200078e02ff */
[C---:B------:R-:W-:Y:S01]  /*6810*/  SHF.L.U32 R83, R98.reuse, 0x10, RZ ;  /* 0x0000001062537819 */ /* 0x040fe200000006ff */
[----:B------:R-:W-:Y:S01]  /*6820*/  IMAD R53, R81, R80, R53 ;  /* 0x0000005051357224 */ /* 0x000fe200078e0235 */
[----:B------:R-:W-:Y:S01]  /*6830*/  I2IP.S8.S32.SAT R120, R49, R48, R120 ;  /* 0x0000003031787239 */ /* 0x000fe20000001478 */
[----:B------:R-:W-:Y:S01]  /*6840*/  IMAD R58, R85, R80, R58 ;  /* 0x00000050553a7224 */ /* 0x000fe200078e023a */
[----:B------:R-:W-:Y:S01]  /*6850*/  PRMT R81, R98, 0x8880, RZ ;  /* 0x0000888062517816 */ /* 0x000fe200000000ff */
[----:B------:R-:W-:Y:S02]  /*6860*/  IMAD R56, R76, R60, RZ ;  /* 0x0000003c4c387224 */ /* 0x000fe400078e02ff */
[----:B------:R-:W-:Y:S01]  /*6870*/  IMAD R59, R82, R80, R59 ;  /* 0x00000050523b7224 */ /* 0x000fe200078e023b */
[----:B------:R-:W-:Y:S01]  /*6880*/  SHF.R.S32.HI R82, RZ, 0x18, R83 ;  /* 0x00000018ff527819 */ /* 0x000fe20000011453 */
[C---:B------:R-:W-:Y:S01]  /*6890*/  IMAD R57, R76.reuse, R61, RZ ;  /* 0x0000003d4c397224 */ /* 0x040fe200078e02ff */
[----:B------:R-:W-:Y:S01]  /*68a0*/  SHF.R.S32.HI R83, RZ, 0x18, R84 ;  /* 0x00000018ff537819 */ /* 0x000fe20000011454 */
[C---:B------:R-:W-:Y:S01]  /*68b0*/  IMAD R62, R76.reuse, R62, RZ ;  /* 0x0000003e4c3e7224 */ /* 0x040fe200078e02ff */
[----:B------:R-:W-:Y:S01]  /*68c0*/  I2IP.S8.S32.SAT R121, R59, R58, RZ ;  /* 0x0000003a3b797239 */ /* 0x000fe200000014ff */
[----:B------:R-:W-:Y:S01]  /*68d0*/  IMAD R56, R81, R80, R56 ;  /* 0x0000005051387224 */ /* 0x000fe200078e0238 */
[----:B------:R-:W-:Y:S01]  /*68e0*/  SHF.R.S32.HI R81, RZ, 0x18, R98 ;  /* 0x00000018ff517819 */ /* 0x000fe20000011462 */
[----:B------:R-:W-:Y:S01]  /*68f0*/  IMAD R63, R76, R63, RZ ;  /* 0x0000003f4c3f7224 */ /* 0x000fe200078e02ff */
[----:B------:R-:W-:Y:S01]  /*6900*/  I2IP.S8.S32.SAT R121, R53, R52, R121 ;  /* 0x0000003435797239 */ /* 0x000fe20000001479 */
[-C--:B------:R-:W-:Y:S01]  /*6910*/  IMAD R57, R82, R80.reuse, R57 ;  /* 0x0000005052397224 */ /* 0x080fe200078e0239 */
[----:B------:R-:W-:Y:S01]  /*6920*/  PRMT R84, R99, 0x8880, RZ ;  /* 0x0000888063547816 */ /* 0x000fe200000000ff */
[-C--:B------:R-:W-:Y:S01]  /*6930*/  IMAD R62, R83, R80.reuse, R62 ;  /* 0x00000050533e7224 */ /* 0x080fe200078e023e */
[----:B------:R-:W-:Y:S01]  /*6940*/  SHF.L.U32 R82, R99, 0x10, RZ ;  /* 0x0000001063527819 */ /* 0x000fe200000006ff */
[----:B------:R-:W-:Y:S01]  /*6950*/  IMAD R63, R81, R80, R63 ;  /* 0x00000050513f7224 */ /* 0x000fe200078e023f */
[----:B------:R-:W-:Y:S01]  /*6960*/  MOV R81, R84 ;  /* 0x0000005400517202 */ /* 0x000fe20000000f00 */
[----:B------:R-:W-:Y:S01]  /*6970*/  IMAD.SHL.U32 R83, R99, 0x100, RZ ;  /* 0x0000010063537824 */ /* 0x000fe200078e00ff */
[----:B------:R-:W-:Y:S01]  /*6980*/  SHF.R.S32.HI R82, RZ, 0x18, R82 ;  /* 0x00000018ff527819 */ /* 0x000fe20000011452 */
[C---:B------:R-:W-:Y:S01]  /*6990*/  IMAD R60, R76.reuse, R64, RZ ;  /* 0x000000404c3c7224 */ /* 0x040fe200078e02ff */
[----:B------:R-:W-:Y:S01]  /*69a0*/  SHF.R.S32.HI R84, RZ, 0x18, R99 ;  /* 0x00000018ff547819 */ /* 0x000fe20000011463 */
[C---:B------:R-:W-:Y:S01]  /*69b0*/  IMAD R61, R76.reuse, R65, RZ ;  /* 0x000000414c3d7224 */ /* 0x040fe200078e02ff */
[----:B------:R-:W-:Y:S01]  /*69c0*/  SHF.R.S32.HI R83, RZ, 0x18, R83 ;  /* 0x00000018ff537819 */ /* 0x000fe20000011453 */
[----:B------:R-:W-:Y:S01]  /*69d0*/  IMAD R60, R81, R80, R60 ;  /* 0x00000050513c7224 */ /* 0x000fe200078e023c */
[----:B------:R-:W-:Y:S01]  /*69e0*/  I2IP.S8.S32.SAT R122, R63, R62, RZ ;  /* 0x0000003e3f7a7239 */ /* 0x000fe200000014ff */
[----:B------:R-:W-:Y:S02]  /*69f0*/  IMAD R66, R76, R66, RZ ;  /* 0x000000424c427224 */ /* 0x000fe400078e02ff */
[----:B------:R-:W-:Y:S01]  /*6a00*/  IMAD R61, R82, R80, R61 ;  /* 0x00000050523d7224 */ /* 0x000fe200078e023d */
[----:B------:R-:W-:Y:S01]  /*6a10*/  I2IP.S8.S32.SAT R122, R57, R56, R122 ;  /* 0x00000038397a7239 */ /* 0x000fe2000000147a */
[----:B------:R-:W-:Y:S02]  /*6a20*/  IMAD R67, R76, R67, RZ ;  /* 0x000000434c437224 */ /* 0x000fe400078e02ff */
[-C--:B------:R-:W-:Y:S02]  /*6a30*/  IMAD R66, R83, R80.reuse, R66 ;  /* 0x0000005053427224 */ /* 0x080fe400078e0242 */
[----:B------:R-:W-:Y:S05]  /*6a40*/  IMAD R67, R84, R80, R67 ;  /* 0x0000005054437224 */ /* 0x000fea00078e0243 */
[----:B------:R-:W-:Y:S04]  /*6a50*/  I2IP.S8.S32.SAT R123, R67, R66, RZ ;  /* 0x00000042437b7239 */ /* 0x000fe800000014ff */
[----:B------:R-:W-:Y:S05]  /*6a60*/  I2IP.S8.S32.SAT R123, R61, R60, R123 ;  /* 0x0000003c3d7b7239 */ /* 0x000fea000000147b */
[----:B------:R1:W-:Y:S01]  /*6a70*/  STS.128 [R126+0x6200], R120 ;  /* 0x006200787e007388 */ /* 0x0003e20000000c00 */
[----:B------:R-:W-:Y:S01]  /*6a80*/  @!PT LDS RZ, [RZ] ;  /* 0x00000000fffff984 */ /* 0x000fe20000000800 */
[----:B------:R-:W-:Y:S01]  /*6a90*/  @!PT LDS RZ, [RZ] ;  /* 0x00000000fffff984 */ /* 0x000fe20000000800 */
[----:B------:R-:W-:Y:S01]  /*6aa0*/  @!PT LDS RZ, [RZ] ;  /* 0x00000000fffff984 */ /* 0x000fe20000000800 */
[----:B------:R-:W-:Y:S01]  /*6ab0*/  @!PT LDS RZ, [RZ] ;  /* 0x00000000fffff984 */ /* 0x000fe20000000800 */
[----:B------:R2:W-:Y:S07]  /*6ac0*/  MEMBAR.ALL.CTA ;  /* 0x0000000000007992 */ /* 0x0005ee0000008000 */
[----:B--2---:R-:W2:Y:S02]  /*6ad0*/  FENCE.VIEW.ASYNC.S ;  /* 0x00000000000073c6 */ /* 0x004ea40000000000 */
[----:B--2---:R-:W-:Y:S06]  /*6ae0*/  BAR.SYNC.DEFER_BLOCKING 0x1, 0x80 ;  /* 0x0042000000007b1d */ /* 0x004fec0000010000 */
[----:B------:R-:W-:Y:S05]  /*6af0*/  @P0 BRA `(.L_x_94) ;  /* 0x0000000000180947 */ /* 0x000fea0003800000 */
[----:B------:R-:W-:Y:S02]  /*6b00*/  UIADD3 UR6, UP0, UPT, UR52, 0x680, URZ ;  /* 0x0000068034067890 */ /* 0x000fe4000ff1e0ff */
[----:B------:R-:W-:Y:S02]  /*6b10*/  UIADD3 UR40, UPT, UPT, UR49, 0x6200, UR5 ;  /* 0x0000620031287890 */ /* 0x000fe4000fffe005 */
[----:B------:R-:W-:Y:S01]  /*6b20*/  UIADD3.X UR7, UPT, UPT, URZ, UR53, URZ, UP0, !UPT ;  /* 0x00000035ff077290 */ /* 0x000fe200087fe4ff */
[----:B------:R-:W-:Y:S08]  /*6b30*/  UMOV UR43, UR36 ;  /* 0x00000024002b7c82 */ /* 0x000ff00008000000 */
[----:B------:R2:W-:Y:S02]  /*6b40*/  UTMASTG.3D [UR40], [UR6] ;  /* 0x00000028060073b5 */ /* 0x0005e40008010000 */
[----:B--2---:R0:W-:Y:S02]  /*6b50*/  UTMACMDFLUSH ;  /* 0x00000000000079b7 */ /* 0x0041e40000000000 */
.L_x_94:
[----:B------:R-:W-:Y:S05]  /*6b60*/  BSYNC.RECONVERGENT B0 ;  /* 0x0000000000007941 */ /* 0x000fea0003800200 */
.L_x_93:
[----:B------:R-:W-:Y:S01]  /*6b70*/  UIADD3 UR40, UPT, UPT, UR54, 0x1, URZ ;  /* 0x0000000136287890 */ /* 0x000fe2000fffe0ff */
[----:B------:R-:W-:Y:S01]  /*6b80*/  ISETP.NE.AND P1, PT, R115, RZ, PT ;  /* 0x000000ff7300720c */ /* 0x000fe20003f25270 */
[----:B------:R-:W-:Y:S01]  /*6b90*/  BSSY.RECONVERGENT B0, `(.L_x_95) ;  /* 0x0000007000007945 */ /* 0x000fe20003800200 */
[----:B------:R-:W-:Y:S01]  /*6ba0*/  LEA R6, R159, UR49, 0x3 ;  /* 0x000000319f067c11 */ /* 0x000fe2000f8e18ff */
[----:B------:R-:W-:Y:S04]  /*6bb0*/  UISETP.NE.AND UP0, UPT, UR40, 0x2, UPT ;  /* 0x000000022800788c */ /* 0x000fe8000bf05270 */
[----:B------:R-:W-:Y:S06]  /*6bc0*/  USEL UR40, UR40, URZ, UP0 ;  /* 0x000000ff28287287 */ /* 0x000fec0008000000 */
[----:B------:R-:W-:Y:S01]  /*6bd0*/  @P1 SHF.L.U32 R3, R158, 0x1f, RZ ;  /* 0x0000001f9e031819 */ /* 0x000fe200000006ff */
[----:B------:R-:W-:Y:S05]  /*6be0*/  @P0 BRA `(.L_x_96) ;  /* 0x0000000000040947 */ /* 0x000fea0003800000 */
[----:B------:R-:W-:Y:S04]  /*6bf0*/  DEPBAR.LE SB0, 0x1 ;  /* 0x000080400000791a */ /* 0x000fe80000000000 */
.L_x_96:
[----:B------:R-:W-:Y:S05]  /*6c00*/  BSYNC.RECONVERGENT B0 ;  /* 0x0000000000007941 */ /* 0x000fea0003800200 */
.L_x_95:
[----:B------:R-:W-:Y:S06]  /*6c10*/  BAR.SYNC.DEFER_BLOCKING 0x1, 0x80 ;  /* 0x0042000000007b1d */ /* 0x000fec0000010000 */
[----:B------:R-:W2:Y:S01]  /*6c20*/  @P1 SYNCS.PHASECHK.TRANS64.TRYWAIT P0, [R6+URZ+0x40], R3 ;  /* 0x00004003060015a7 */ /* 0x000ea200080011ff */
[----:B------:R-:W-:Y:S01]  /*6c30*/  BSSY B1, `(.L_x_97) ;  /* 0x0000024000017945 */ /* 0x000fe20003800000 */
[----:B--2---:R-:W-:Y:S03]  /*6c40*/  @P1 SEL R113, RZ, 0x1, !P0 ;  /* 0x00000001ff711807 */ /* 0x004fe60004000000 */
[----:B------:R-:W-:Y:S05]  /*6c50*/  @!P1 BRA `(.L_x_98) ;  /* 0x0000000000849947 */ /* 0x000fea0003800000 */
[----:B------:R-:W-:Y:S01]  /*6c60*/  ISETP.NE.AND P1, PT, R114, RZ, PT ;  /* 0x000000ff7200720c */ /* 0x000fe20003f25270 */
[----:B------:R-:W-:Y:S01]  /*6c70*/  BSSY B0, `(.L_x_99) ;  /* 0x000000b000007945 */ /* 0x000fe20003800000 */
[----:B------:R-:W-:Y:S11]  /*6c80*/  ISETP.NE.AND P0, PT, R113, RZ, PT ;  /* 0x000000ff7100720c */ /* 0x000ff60003f05270 */
[----:B------:R-:W-:Y:S05]  /*6c90*/  @P1 IMAD R4, R159, 0x2000, R152 ;  /* 0x000020009f041824 */ /* 0x000fea00078e0298 */
[----:B------:R-:W-:Y:S04]  /*6ca0*/  @P1 IADD3 R7, PT, PT, R4, UR49, RZ ;  /* 0x0000003104071c10 */ /* 0x000fe8000fffe0ff */
[----:B------:R-:W-:Y:S01]  /*6cb0*/  @P1 IADD3 R0, PT, PT, R163, R7, RZ ;  /* 0x00000007a3001210 */ /* 0x000fe20007ffe0ff */
[----:B------:R-:W-:Y:S02]  /*6cc0*/  @P1 IMAD.IADD R3, R164, 0x1, R7 ;  /* 0x00000001a4031824 */ /* 0x000fe400078e0207 */
[----:B------:R-:W-:Y:S01]  /*6cd0*/  @P1 IMAD.IADD R7, R7, 0x1, R172 ;  /* 0x0000000107071824 */ /* 0x000fe200078e02ac */
[----:B------:R-:W-:Y:S06]  /*6ce0*/  @P0 BRA `(.L_x_100) ;  /* 0x00000000000c0947 */ /* 0x000fec0003800000 */
[----:B------:R-:W-:Y:S04]  /*6cf0*/  SHF.L.U32 R5, R158, 0x1f, RZ ;  /* 0x0000001f9e057819 */ /* 0x000fe800000006ff */
[----:B------:R-:W2:Y:S02]  /*6d00*/  SYNCS.PHASECHK.TRANS64.TRYWAIT P0, [R6+URZ+0x40], R5 ;  /* 0x00004005060075a7 */ /* 0x000ea400080011ff */
[----:B--2---:R-:W-:Y:S05]  /*6d10*/  @!P0 BRA `(.L_x_101) ;  /* 0x0000003400c88947 */ /* 0x004fea0003800000 */
.L_x_100:
[----:B------:R-:W-:Y:S05]  /*6d20*/  BSYNC B0 ;  /* 0x0000000000007941 */ /* 0x000fea0003800000 */
.L_x_99:
[----:B------:R-:W-:Y:S01]  /*6d30*/  ISETP.NE.AND P0, PT, R114, RZ, PT ;  /* 0x000000ff7200720c */ /* 0x000fe20003f05270 */
[----:B--2---:R-:W-:Y:S02]  /*6d40*/  VIADD R6, R6, 0x58 ;  /* 0x0000005806067836 */ /* 0x004fe40000000000 */
[----:B------:R-:W-:Y:S02]  /*6d50*/  IMAD.U32 R5, RZ, RZ, UR37 ;  /* 0x00000025ff057e24 */ /* 0x000fe4000f8e00ff */
[----:B------:R-:W-:Y:S03]  /*6d60*/  VIADD R159, R159, 0x1 ;  /* 0x000000019f9f7836 */ /* 0x000fe60000000000 */
[----:B------:R-:W-:Y:S05]  /*6d70*/  PRMT R5, R5, 0x654, R6 ;  /* 0x0000065405057816 */ /* 0x000fea0000000006 */
[----:B------:R2:W3:Y:S04]  /*6d80*/  @P0 LDS.128 R100, [R4+UR49+0x200] ;  /* 0x0002003104640984 */ /* 0x0004e80008000c00 */
[----:B------:R2:W4:Y:S04]  /*6d90*/  @P0 LDS.128 R88, [R3+0x200] ;  /* 0x0002000003580984 */ /* 0x0005280000000c00 */
        /* <DEDUP_REMOVED lines=9> */
[----:B------:R-:W-:Y:S01]  /*6e30*/  SEL R159, R159, RZ, P0 ;  /* 0x000000ff9f9f7207 */ /* 0x000fe20000000000 */
[----:B-----5:R5:W-:Y:S02]  /*6e40*/  SYNCS.ARRIVE.TRANS64.RED.A1T0 RZ, [R5+URZ], RZ ;  /* 0x000000ff05ff79a7 */ /* 0x020be400081004ff */
[----:B-----5:R-:W-:Y:S04]  /*6e50*/  SEL R5, RZ, 0x1, P0 ;  /* 0x00000001ff057807 */ /* 0x020fe80000000000 */
[----:B--234-:R-:W-:Y:S02]  /*6e60*/  LOP3.LUT R158, R158, R5, RZ, 0x3c, !PT ;  /* 0x000000059e9e7212 */ /* 0x01cfe400078e3cff */
.L_x_98:
[----:B------:R-:W-:Y:S05]  /*6e70*/  BSYNC B1 ;  /* 0x0000000000017941 */ /* 0x000fea0003800000 */
.L_x_97:
[----:B------:R-:W-:Y:S05]  /*6e80*/  VIADD R0, R78, 0x40 ;  /* 0x000000404e007836 */ /* 0x000fea0000000000 */
[----:B------:R-:W-:Y:S04]  /*6e90*/  SHF.R.U32.HI R0, RZ, 0x15, R0 ;  /* 0x00000015ff007819 */ /* 0x000fe80000011600 */
[----:B------:R-:W-:Y:S11]  /*6ea0*/  LOP3.LUT P0, RZ, R0, 0x3, R153, 0x48, !PT ;  /* 0x0000000300ff7812 */ /* 0x000ff60007804899 */
[----:B------:R-:W-:Y:S02]  /*6eb0*/  @!UPT UIADD3 URZ, UPT, UPT, URZ, URZ, URZ ;  /* 0x000000fffffff290 */ /* 0x000fe4000fffe0ff */
[----:B------:R-:W-:Y:S05]  /*6ec0*/  @!P0 BRA `(.L_x_102) ;  /* 0x0000000000408947 */ /* 0x000fea0003800000 */
[----:B------:R-:W2:Y:S01]  /*6ed0*/  LDCU.64 UR8, c[0x4][0x78] ;  /* 0x01000f00ff0877ac */ /* 0x000ea20008000a00 */
[----:B------:R-:W-:Y:S01]  /*6ee0*/  MOV R15, 0x0 ;  /* 0x00000000000f7802 */ /* 0x000fe20000000f00 */
[----:B------:R-:W-:Y:S02]  /*6ef0*/  HFMA2 R12, -RZ, RZ, 0, 5.9604644775390625e-08 ;  /* 0x00000001ff0c7431 */ /* 0x000fe400000001ff */
[----:B------:R-:W-:Y:S02]  /*6f00*/  IMAD.MOV.U32 R8, RZ, RZ, 0x192 ;  /* 0x00000192ff087424 */ /* 0x000fe400078e00ff */
[----:B------:R-:W-:Y:S01]  /*6f10*/  IMAD.MOV.U32 R13, RZ, RZ, RZ ;  /* 0x000000ffff0d7224 */ /* 0x000fe200078e00ff */
[----:B------:R-:W3:Y:S01]  /*6f20*/  LDCU.64 UR6, c[0x4][0x80] ;  /* 0x01001000ff0677ac */ /* 0x000ee20008000a00 */
[----:B------:R-:W4:Y:S01]  /*6f30*/  LDC.64 R14, c[0x4][R15] ;  /* 0x010000000f0e7b82 */ /* 0x000f220000000a00 */
[----:B------:R-:W5:Y:S01]  /*6f40*/  LDCU.64 UR4, c[0x4][0x18] ;  /* 0x01000300ff0477ac */ /* 0x000f620008000a00 */
[----:B--2---:R-:W-:Y:S01]  /*6f50*/  MOV R5, UR9 ;  /* 0x0000000900057c02 */ /* 0x004fe20008000f00 */
[----:B------:R-:W-:Y:S01]  /*6f60*/  IMAD.U32 R4, RZ, RZ, UR8 ;  /* 0x00000008ff047e24 */ /* 0x000fe2000f8e00ff */
[----:B---3--:R-:W-:Y:S01]  /*6f70*/  MOV R7, UR7 ;  /* 0x0000000700077c02 */ /* 0x008fe20008000f00 */
[----:B------:R-:W-:Y:S01]  /*6f80*/  IMAD.U32 R6, RZ, RZ, UR6 ;  /* 0x00000006ff067e24 */ /* 0x000fe2000f8e00ff */
[----:B-----5:R-:W-:Y:S01]  /*6f90*/  MOV R11, UR5 ;  /* 0x00000005000b7c02 */ /* 0x020fe20008000f00 */
[----:B------:R-:W-:Y:S02]  /*6fa0*/  IMAD.U32 R10, RZ, RZ, UR4 ;  /* 0x00000004ff0a7e24 */ /* 0x000fe4000f8e00ff */
[----:B------:R-:W-:Y:S07]  /*6fb0*/  LEPC R20, `(.L_x_102) ;  /* 0x000000001014794e */ /* 0x000fee0000000000 */
[----:B-1--4-:R-:W-:Y:S05]  /*6fc0*/  CALL.ABS.NOINC R14 ;  /* 0x000000000e007343 */ /* 0x012fea0003c00000 */
.L_x_102:
[----:B------:R-:W-:Y:S01]  /*6fd0*/  ISETP.NE.AND P0, PT, R165, RZ, PT ;  /* 0x000000ffa500720c */ /* 0x000fe20003f05270 */
[----:B------:R-:W-:Y:S05]  /*6fe0*/  WARPSYNC.ALL ;  /* 0x0000000000007948 */ /* 0x000fea0003800000 */
[----:B------:R-:W-:Y:S01]  /*6ff0*/  R2UR UR4, R78 ;  /* 0x000000004e0472ca */ /* 0x000fe200000e0000 */
[----:B------:R-:W-:Y:S01]  /*7000*/  USHF.L.U32 UR8, UR40, 0xd, URZ ;  /* 0x0000000d28087899 */ /* 0x000fe200080006ff */
[C---:B------:R-:W-:Y:S01]  /*7010*/  SHF.L.U32 R82, R100.reuse, 0x10, RZ ;  /* 0x0000001064527819 */ /* 0x040fe200000006ff */
[----:B------:R-:W-:Y:S01]  /*7020*/  BSSY.RECONVERGENT B0, `(.L_x_103) ;  /* 0x000011d000007945 */ /* 0x000fe20003800200 */
[C---:B------:R-:W-:Y:S02]  /*7030*/  PRMT R81, R100.reuse, 0x8880, RZ ;  /* 0x0000888064517816 */ /* 0x040fe400000000ff */
[----:B------:R-:W-:Y:S02]  /*7040*/  SHF.R.S32.HI R82, RZ, 0x18, R82 ;  /* 0x00000018ff527819 */ /* 0x000fe40000011452 */
[----:B------:R-:W-:Y:S02]  /*7050*/  SHF.R.S32.HI R84, RZ, 0x18, R100 ;  /* 0x00000018ff547819 */ /* 0x000fe40000011464 */
[----:B------:R-:W-:Y:S03]  /*7060*/  SHF.L.U32 R83, R100, 0x8, RZ ;  /* 0x0000000864537819 */ /* 0x000fe600000006ff */
[----:B------:R-:W2:Y:S01]  /*7070*/  LDTM.x64 R4, tmem[UR4+0x40] ;  /* 0x00004004000479ee */ /* 0x000ea20008340000 */
[----:B------:R-:W-:Y:S01]  /*7080*/  SHF.R.S32.HI R83, RZ, 0x18, R83 ;  /* 0x00000018ff537819 */ /* 0x000fe20000011453 */
[C---:B--2---:R-:W-:Y:S02]  /*7090*/  IMAD R0, R76.reuse, R4, RZ ;  /* 0x000000044c007224 */ /* 0x044fe400078e02ff */
[C---:B------:R-:W-:Y:S02]  /*70a0*/  IMAD R3, R76.reuse, R5, RZ ;  /* 0x000000054c037224 */ /* 0x040fe400078e02ff */
[C---:B------:R-:W-:Y:S02]  /*70b0*/  IMAD R6, R76.reuse, R6, RZ ;  /* 0x000000064c067224 */ /* 0x040fe400078e02ff */
[-C--:B------:R-:W-:Y:S01]  /*70c0*/  IMAD R0, R81, R80.reuse, R0 ;  /* 0x0000005051007224 */ /* 0x080fe200078e0200 */
[C---:B------:R-:W-:Y:S01]  /*70d0*/  PRMT R81, R101.reuse, 0x8880, RZ ;  /* 0x0000888065517816 */ /* 0x040fe200000000ff */
[----:B------:R-:W-:Y:S02]  /*70e0*/  IMAD R7, R76, R7, RZ ;  /* 0x000000074c077224 */ /* 0x000fe400078e02ff */
[-C--:B------:R-:W-:Y:S01]  /*70f0*/  IMAD R3, R82, R80.reuse, R3 ;  /* 0x0000005052037224 */ /* 0x080fe200078e0203 */
[----:B------:R-:W-:Y:S01]  /*7100*/  SHF.L.U32 R82, R101, 0x10, RZ ;  /* 0x0000001065527819 */ /* 0x000fe200000006ff */
[-C--:B------:R-:W-:Y:S01]  /*7110*/  IMAD R6, R83, R80.reuse, R6 ;  /* 0x0000005053067224 */ /* 0x080fe200078e0206 */
[----:B------:R-:W-:Y:S01]  /*7120*/  SHF.L.U32 R83, R101, 0x8, RZ ;  /* 0x0000000865537819 */ /* 0x000fe200000006ff */
[----:B------:R-:W-:Y:S01]  /*7130*/  IMAD R7, R84, R80, R7 ;  /* 0x0000005054077224 */ /* 0x000fe200078e0207 */
[----:B------:R-:W-:Y:S01]  /*7140*/  SHF.R.S32.HI R82, RZ, 0x18, R82 ;  /* 0x00000018ff527819 */ /* 0x000fe20000011452 */
[C---:B------:R-:W-:Y:S01]  /*7150*/  IMAD R4, R76.reuse, R8, RZ ;  /* 0x000000084c047224 */ /* 0x040fe200078e02ff */
[----:B------:R-:W-:Y:S01]  /*7160*/  SHF.R.S32.HI R83, RZ, 0x18, R83 ;  /* 0x00000018ff537819 */ /* 0x000fe20000011453 */
[C---:B------:R-:W-:Y:S01]  /*7170*/  IMAD R5, R76.reuse, R9, RZ ;  /* 0x000000094c057224 */ /* 0x040fe200078e02ff */
[----:B------:R-:W-:Y:S01]  /*7180*/  I2IP.S8.S32.SAT R84, R7, R6, RZ ;  /* 0x0000000607547239 */ /* 0x000fe200000014ff */
[----:B------:R-:W-:Y:S02]  /*7190*/  IMAD R6, R76, R10, RZ ;  /* 0x0000000a4c067224 */ /* 0x000fe400078e02ff */
[----:B------:R-:W-:Y:S01]  /*71a0*/  IMAD R4, R81, R80, R4 ;  /* 0x0000005051047224 */ /* 0x000fe200078e0204 */
[----:B------:R-:W-:Y:S01]  /*71b0*/  I2IP.S8.S32.SAT R84, R3, R0, R84 ;  /* 0x0000000003547239 */ /* 0x000fe20000001454 */
[-C--:B------:R-:W-:Y:S01]  /*71c0*/  IMAD R5, R82, R80.reuse, R5 ;  /* 0x0000005052057224 */ /* 0x080fe200078e0205 */
[----:B------:R-:W-:Y:S01]  /*71d0*/  SHF.L.U32 R81, R102, 0x10, RZ ;  /* 0x0000001066517819 */ /* 0x000fe200000006ff */
[----:B------:R-:W-:Y:S01]  /*71e0*/  IMAD R7, R76, R11, RZ ;  /* 0x0000000b4c077224 */ /* 0x000fe200078e02ff */
[----:B------:R-:W-:Y:S01]  /*71f0*/  SHF.R.S32.HI R0, RZ, 0x18, R101 ;  /* 0x00000018ff007819 */ /* 0x000fe20000011465 */
        /* <DEDUP_REMOVED lines=8> */
[C---:B------:R-:W-:Y:S01]  /*7280*/  IMAD R10, R76.reuse, R14, RZ ;  /* 0x0000000e4c0a7224 */ /* 0x040fe200078e02ff */
[----:B------:R-:W-:Y:S01]  /*7290*/  SHF.R.S32.HI R82, RZ, 0x18, R102 ;  /* 0x00000018ff527819 */ /* 0x000fe20000011466 */
[-C--:B------:R-:W-:Y:S01]  /*72a0*/  IMAD R8, R3, R80.reuse, R8 ;  /* 0x0000005003087224 */ /* 0x080fe200078e0208 */
[C---:B------:R-:W-:Y:S01]  /*72b0*/  SHF.L.U32 R0, R103.reuse, 0x10, RZ ;  /* 0x0000001067007819 */ /* 0x040fe200000006ff */
[C---:B------:R-:W-:Y:S01]  /*72c0*/  IMAD R11, R76.reuse, R15, RZ ;  /* 0x0000000f4c0b7224 */ /* 0x040fe200078e02ff */
[----:B------:R-:W-:Y:S01]  /*72d0*/  PRMT R3, R103, 0x8880, RZ ;  /* 0x0000888067037816 */ /* 0x000fe200000000ff */
[----:B------:R-:W-:Y:S01]  /*72e0*/  IMAD R9, R81, R80, R9 ;  /* 0x0000005051097224 */ /* 0x000fe200078e0209 */
[----:B------:R-:W-:Y:S01]  /*72f0*/  SHF.L.U32 R81, R103, 0x8, RZ ;  /* 0x0000000867517819 */ /* 0x000fe200000006ff */
[C---:B------:R-:W-:Y:S01]  /*7300*/  IMAD R12, R76.reuse, R16, RZ ;  /* 0x000000104c0c7224 */ /* 0x040fe200078e02ff */
[----:B------:R-:W-:Y:S01]  /*7310*/  SHF.R.S32.HI R0, RZ, 0x18, R0 ;  /* 0x00000018ff007819 */ /* 0x000fe20000011400 */
[-C--:B------:R-:W-:Y:S01]  /*7320*/  IMAD R10, R83, R80.reuse, R10 ;  /* 0x00000050530a7224 */ /* 0x080fe200078e020a */
[----:B------:R-:W-:Y:S01]  /*7330*/  SHF.R.S32.HI R81, RZ, 0x18, R81 ;  /* 0x00000018ff517819 */ /* 0x000fe20000011451 */
[----:B------:R-:W-:Y:S01]  /*7340*/  IMAD R13, R76, R17, RZ ;  /* 0x000000114c0d7224 */ /* 0x000fe200078e02ff */
[----:B-1----:R-:W-:Y:S01]  /*7350*/  SHF.L.U32 R83, R93, 0x8, RZ ;  /* 0x000000085d537819 */ /* 0x002fe200000006ff */
[----:B------:R-:W-:Y:S01]  /*7360*/  IMAD R11, R82, R80, R11 ;  /* 0x00000050520b7224 */ /* 0x000fe200078e020b */
[----:B------:R-:W-:Y:S01]  /*7370*/  I2IP.S8.S32.SAT R85, R7, R6, RZ ;  /* 0x0000000607557239 */ /* 0x000fe200000014ff */
[----:B------:R-:W-:Y:S01]  /*7380*/  IMAD R12, R3, R80, R12 ;  /* 0x00000050030c7224 */ /* 0x000fe200078e020c */
[----:B------:R-:W-:Y:S01]  /*7390*/  PRMT R3, R88, 0x8880, RZ ;  /* 0x0000888058037816 */ /* 0x000fe200000000ff */
[----:B------:R-:W-:Y:S01]  /*73a0*/  IMAD R14, R76, R18, RZ ;  /* 0x000000124c0e7224 */ /* 0x000fe200078e02ff */
[----:B------:R-:W-:Y:S01]  /*73b0*/  SHF.R.S32.HI R83, RZ, 0x18, R83 ;  /* 0x00000018ff537819 */ /* 0x000fe20000011453 */
[----:B------:R-:W-:Y:S01]  /*73c0*/  IMAD R13, R0, R80, R13 ;  /* 0x00000050000d7224 */ /* 0x000fe200078e020d */
[----:B------:R-:W-:Y:S01]  /*73d0*/  SHF.R.S32.HI R0, RZ, 0x18, R103 ;  /* 0x00000018ff007819 */ /* 0x000fe20000011467 */
[----:B------:R-:W-:Y:S01]  /*73e0*/  IMAD R15, R76, R19, RZ ;  /* 0x000000134c0f7224 */ /* 0x000fe200078e02ff */
[----:B------:R-:W-:Y:S01]  /*73f0*/  I2IP.S8.S32.SAT R86, R11, R10, RZ ;  /* 0x0000000a0b567239 */ /* 0x000fe200000014ff */
[C---:B------:R-:W-:Y:S01]  /*7400*/  IMAD.U32 R82, R88.reuse, 0x10000, RZ ;  /* 0x0001000058527824 */ /* 0x040fe200078e00ff */
[----:B------:R-:W-:Y:S01]  /*7410*/  I2IP.S8.S32.SAT R85, R5, R4, R85 ;  /* 0x0000000405557239 */ /* 0x000fe20000001455 */
[----:B------:R-:W-:Y:S01]  /*7420*/  IMAD R14, R81, R80, R14 ;  /* 0x00000050510e7224 */ /* 0x000fe200078e020e */
[----:B------:R-:W-:Y:S01]  /*7430*/  SHF.L.U32 R81, R88, 0x8, RZ ;  /* 0x0000000858517819 */ /* 0x000fe200000006ff */
[----:B------:R-:W-:Y:S01]  /*7440*/  IMAD R16, R76, R20, RZ ;  /* 0x000000144c107224 */ /* 0x000fe200078e02ff */
[----:B------:R-:W-:Y:S01]  /*7450*/  I2IP.S8.S32.SAT R86, R9, R8, R86 ;  /* 0x0000000809567239 */ /* 0x000fe20000001456 */
[----:B------:R-:W-:Y:S01]  /*7460*/  IMAD R15, R0, R80, R15 ;  /* 0x00000050000f7224 */ /* 0x000fe200078e020f */
[----:B------:R-:W-:Y:S01]  /*7470*/  SHF.R.S32.HI R0, RZ, 0x18, R82 ;  /* 0x00000018ff007819 */ /* 0x000fe20000011452 */
[C---:B------:R-:W-:Y:S01]  /*7480*/  IMAD R17, R76.reuse, R21, RZ ;  /* 0x000000154c117224 */ /* 0x040fe200078e02ff */
[----:B------:R-:W-:Y:S01]  /*7490*/  SHF.R.S32.HI R81, RZ, 0x18, R81 ;  /* 0x00000018ff517819 */ /* 0x000fe20000011451 */
[----:B------:R-:W-:Y:S01]  /*74a0*/  IMAD R18, R76, R22, RZ ;  /* 0x000000164c127224 */ /* 0x000fe200078e02ff */
[----:B------:R-:W-:Y:S01]  /*74b0*/  SHF.R.S32.HI R82, RZ, 0x18, R88 ;  /* 0x00000018ff527819 */ /* 0x000fe20000011458 */
[-C--:B------:R-:W-:Y:S01]  /*74c0*/  IMAD R16, R3, R80.reuse, R16 ;  /* 0x0000005003107224 */ /* 0x080fe200078e0210 */
[C---:B------:R-:W-:Y:S01]  /*74d0*/  PRMT R3, R89.reuse, 0x8880, RZ ;  /* 0x0000888059037816 */ /* 0x040fe200000000ff */
[----:B------:R-:W-:Y:S01]  /*74e0*/  IMAD R17, R0, R80, R17 ;  /* 0x0000005000117224 */ /* 0x000fe200078e0211 */
[----:B------:R-:W-:Y:S01]  /*74f0*/  SHF.L.U32 R0, R89, 0x10, RZ ;  /* 0x0000001059007819 */ /* 0x000fe200000006ff */
[C---:B------:R-:W-:Y:S01]  /*7500*/  IMAD R19, R76.reuse, R23, RZ ;  /* 0x000000174c137224 */ /* 0x040fe200078e02ff */
[----:B------:R-:W-:Y:S01]  /*7510*/  I2IP.S8.S32.SAT R87, R15, R14, RZ ;  /* 0x0000000e0f577239 */ /* 0x000fe200000014ff */
[----:B------:R-:W-:Y:S01]  /*7520*/  IMAD R18, R81, R80, R18 ;  /* 0x0000005051127224 */ /* 0x000fe200078e0212 */
[----:B------:R-:W-:Y:S01]  /*7530*/  SHF.L.U32 R81, R89, 0x8, RZ ;  /* 0x0000000859517819 */ /* 0x000fe200000006ff */
[C---:B------:R-:W-:Y:S01]  /*7540*/  IMAD R20, R76.reuse, R24, RZ ;  /* 0x000000184c147224 */ /* 0x040fe200078e02ff */
[----:B------:R-:W-:Y:S01]  /*7550*/  SHF.R.S32.HI R0, RZ, 0x18, R0 ;  /* 0x00000018ff007819 */ /* 0x000fe20000011400 */
[----:B------:R-:W-:Y:S01]  /*7560*/  IMAD R21, R76, R25, RZ ;  /* 0x000000194c157224 */ /* 0x000fe200078e02ff */
[----:B------:R-:W-:Y:S01]  /*7570*/  SHF.R.S32.HI R81, RZ, 0x18, R81 ;  /* 0x00000018ff517819 */ /* 0x000fe20000011451 */
[----:B------:R-:W-:Y:S01]  /*7580*/  IMAD R19, R82, R80, R19 ;  /* 0x0000005052137224 */ /* 0x000fe200078e0213 */
[----:B------:R-:W-:Y:S01]  /*7590*/  SHF.R.S32.HI R82, RZ, 0x18, R89 ;  /* 0x00000018ff527819 */ /* 0x000fe20000011459 */
[----:B------:R-:W-:Y:S01]  /*75a0*/  IMAD R22, R76, R26, RZ ;  /* 0x0000001a4c167224 */ /* 0x000fe200078e02ff */
[----:B------:R-:W-:Y:S01]  /*75b0*/  I2IP.S8.S32.SAT R87, R13, R12, R87 ;  /* 0x0000000c0d577239 */ /* 0x000fe20000001457 */
[-C--:B------:R-:W-:Y:S01]  /*75c0*/  IMAD R20, R3, R80.reuse, R20 ;  /* 0x0000005003147224 */ /* 0x080fe200078e0214 */
[----:B------:R-:W-:Y:S01]  /*75d0*/  PRMT R3, R90, 0x8880, RZ ;  /* 0x000088805a037816 */ /* 0x000fe200000000ff */
[----:B------:R-:W-:Y:S01]  /*75e0*/  IMAD R21, R0, R80, R21 ;  /* 0x0000005000157224 */ /* 0x000fe200078e0215 */
[----:B------:R-:W-:Y:S01]  /*75f0*/  SHF.L.U32 R0, R90, 0x10, RZ ;  /* 0x000000105a007819 */ /* 0x000fe200000006ff */
[----:B------:R-:W-:Y:S01]  /*7600*/  IMAD R23, R76, R27, RZ ;  /* 0x0000001b4c177224 */ /* 0x000fe200078e02ff */
        /* <DEDUP_REMOVED lines=8> */
[----:B------:R-:W-:Y:S01]  /*7690*/  I2IP.S8.S32.SAT R104, R17, R16, R104 ;  /* 0x0000001011687239 */ /* 0x000fe20000001468 */
[----:B------:R-:W-:Y:S02]  /*76a0*/  IMAD R26, R76, R30, RZ ;  /* 0x0000001e4c1a7224 */ /* 0x000fe400078e02ff */
[-C--:B------:R-:W-:Y:S01]  /*76b0*/  IMAD R24, R3, R80.reuse, R24 ;  /* 0x0000005003187224 */ /* 0x080fe200078e0218 */
[----:B------:R-:W-:Y:S01]  /*76c0*/  SHF.R.S32.HI R3, RZ, 0x18, R90 ;  /* 0x00000018ff037819 */ /* 0x000fe2000001145a */
[-C--:B------:R-:W-:Y:S01]  /*76d0*/  IMAD R25, R0, R80.reuse, R25 ;  /* 0x0000005000197224 */ /* 0x080fe200078e0219 */
[----:B------:R-:W-:Y:S01]  /*76e0*/  SHF.L.U32 R0, R91, 0x10, RZ ;  /* 0x000000105b007819 */ /* 0x000fe200000006ff */
[----:B------:R-:W-:Y:S01]  /*76f0*/  IMAD R26, R81, R80, R26 ;  /* 0x00000050511a7224 */ /* 0x000fe200078e021a */
[----:B------:R-:W-:Y:S01]  /*7700*/  PRMT R81, R91, 0x8880, RZ ;  /* 0x000088805b517816 */ /* 0x000fe200000000ff */
[C---:B------:R-:W-:Y:S01]  /*7710*/  IMAD R27, R76.reuse, R31, RZ ;  /* 0x0000001f4c1b7224 */ /* 0x040fe200078e02ff */
[----:B------:R-:W-:Y:S01]  /*7720*/  SHF.R.S32.HI R0, RZ, 0x18, R0 ;  /* 0x00000018ff007819 */ /* 0x000fe20000011400 */
[C---:B------:R-:W-:Y:S01]  /*7730*/  IMAD R28, R76.reuse, R32, RZ ;  /* 0x000000204c1c7224 */ /* 0x040fe200078e02ff */
[----:B------:R-:W-:Y:S01]  /*7740*/  I2IP.S8.S32.SAT R105, R23, R22, RZ ;  /* 0x0000001617697239 */ /* 0x000fe200000014ff */
[----:B------:R-:W-:Y:S01]  /*7750*/  IMAD R27, R3, R80, R27 ;  /* 0x00000050031b7224 */ /* 0x000fe200078e021b */
[----:B------:R-:W-:Y:S01]  /*7760*/  MOV R3, R81 ;  /* 0x0000005100037202 */ /* 0x000fe20000000f00 */
[----:B------:R-:W-:Y:S01]  /*7770*/  IMAD.SHL.U32 R82, R91, 0x100, RZ ;  /* 0x000001005b527824 */ /* 0x000fe200078e00ff */
[----:B------:R-:W-:Y:S01]  /*7780*/  I2IP.S8.S32.SAT R105, R21, R20, R105 ;  /* 0x0000001415697239 */ /* 0x000fe20000001469 */
[----:B------:R-:W-:Y:S01]  /*7790*/  IMAD R29, R76, R33, RZ ;  /* 0x000000214c1d7224 */ /* 0x000fe200078e02ff */
[----:B------:R-:W-:Y:S01]  /*77a0*/  I2IP.S8.S32.SAT R106, R27, R26, RZ ;  /* 0x0000001a1b6a7239 */ /* 0x000fe200000014ff */
[-C--:B------:R-:W-:Y:S01]  /*77b0*/  IMAD R28, R3, R80.reuse, R28 ;  /* 0x00000050031c7224 */ /* 0x080fe200078e021c */
[----:B------:R-:W-:Y:S01]  /*77c0*/  SHF.R.S32.HI R81, RZ, 0x18, R82 ;  /* 0x00000018ff517819 */ /* 0x000fe20000011452 */
[----:B------:R-:W-:Y:S01]  /*77d0*/  IMAD R29, R0, R80, R29 ;  /* 0x00000050001d7224 */ /* 0x000fe200078e021d */
[----:B------:R-:W-:Y:S01]  /*77e0*/  SHF.R.S32.HI R0, RZ, 0x18, R91 ;  /* 0x00000018ff007819 */ /* 0x000fe2000001145b */
[----:B------:R-:W-:Y:S01]  /*77f0*/  IMAD R30, R76, R34, RZ ;  /* 0x000000224c1e7224 */ /* 0x000fe200078e02ff */
[----:B------:R-:W-:Y:S01]  /*7800*/  SHF.L.U32 R82, R92, 0x10, RZ ;  /* 0x000000105c527819 */ /* 0x000fe200000006ff */
[----:B------:R-:W-:Y:S01]  /*7810*/  IMAD R31, R76, R35, RZ ;  /* 0x000000234c1f7224 */ /* 0x000fe200078e02ff */
[C---:B------:R-:W-:Y:S01]  /*7820*/  PRMT R3, R92.reuse, 0x8880, RZ ;  /* 0x000088805c037816 */ /* 0x040fe200000000ff */
[----:B------:R-:W-:Y:S01]  /*7830*/  IMAD R30, R81, R80, R30 ;  /* 0x00000050511e7224 */ /* 0x000fe200078e021e */
[----:B------:R-:W-:Y:S01]  /*7840*/  SHF.L.U32 R81, R92, 0x8, RZ ;  /* 0x000000085c517819 */ /* 0x000fe200000006ff */
[----:B------:R-:W-:Y:S01]  /*7850*/  IMAD R32, R76, R36, RZ ;  /* 0x000000244c207224 */ /* 0x000fe200078e02ff */
[----:B------:R-:W-:Y:S01]  /*7860*/  I2IP.S8.S32.SAT R106, R25, R24, R106 ;  /* 0x00000018196a7239 */ /* 0x000fe2000000146a */
[-C--:B------:R-:W-:Y:S01]  /*7870*/  IMAD R31, R0, R80.reuse, R31 ;  /* 0x00000050001f7224 */ /* 0x080fe200078e021f */
[----:B------:R-:W-:Y:S01]  /*7880*/  SHF.R.S32.HI R0, RZ, 0x18, R82 ;  /* 0x00000018ff007819 */ /* 0x000fe20000011452 */
[C---:B------:R-:W-:Y:S01]  /*7890*/  IMAD R33, R76.reuse, R37, RZ ;  /* 0x000000254c217224 */ /* 0x040fe200078e02ff */
[----:B------:R-:W-:Y:S01]  /*78a0*/  SHF.R.S32.HI R81, RZ, 0x18, R81 ;  /* 0x00000018ff517819 */ /* 0x000fe20000011451 */
[----:B------:R-:W-:Y:S01]  /*78b0*/  IMAD R32, R3, R80, R32 ;  /* 0x0000005003207224 */ /* 0x000fe200078e0220 */
[----:B------:R-:W-:Y:S01]  /*78c0*/  PRMT R3, R93, 0x8880, RZ ;  /* 0x000088805d037816 */ /* 0x000fe200000000ff */
[----:B------:R-:W-:Y:S01]  /*78d0*/  IMAD R34, R76, R38, RZ ;  /* 0x000000264c227224 */ /* 0x000fe200078e02ff */
[----:B------:R-:W-:Y:S01]  /*78e0*/  SHF.R.S32.HI R82, RZ, 0x18, R93 ;  /* 0x00000018ff527819 */ /* 0x000fe2000001145d */
[-C--:B------:R-:W-:Y:S01]  /*78f0*/  IMAD R33, R0, R80.reuse, R33 ;  /* 0x0000005000217224 */ /* 0x080fe200078e0221 */
[----:B------:R-:W-:Y:S01]  /*7900*/  SHF.R.S32.HI R0, RZ, 0x18, R92 ;  /* 0x00000018ff007819 */ /* 0x000fe2000001145c */
[----:B------:R-:W-:Y:S01]  /*7910*/  IMAD R34, R81, R80, R34 ;  /* 0x0000005051227224 */ /* 0x000fe200078e0222 */
[----:B------:R-:W-:Y:S01]  /*7920*/  SHF.L.U32 R81, R93, 0x10, RZ ;  /* 0x000000105d517819 */ /* 0x000fe200000006ff */
[C---:B------:R-:W-:Y:S01]  /*7930*/  IMAD R35, R76.reuse, R39, RZ ;  /* 0x000000274c237224 */ /* 0x040fe200078e02ff */
[----:B------:R-:W-:Y:S01]  /*7940*/  I2IP.S8.S32.SAT R107, R31, R30, RZ ;  /* 0x0000001e1f6b7239 */ /* 0x000fe200000014ff */
[C---:B------:R-:W-:Y:S01]  /*7950*/  IMAD R36, R76.reuse, R40, RZ ;  /* 0x000000284c247224 */ /* 0x040fe200078e02ff */
[----:B------:R-:W-:Y:S01]  /*7960*/  SHF.R.S32.HI R81, RZ, 0x18, R81 ;  /* 0x00000018ff517819 */ /* 0x000fe20000011451 */
[----:B------:R-:W-:Y:S01]  /*7970*/  IMAD R37, R76, R41, RZ ;  /* 0x000000294c257224 */ /* 0x000fe200078e02ff */
[----:B------:R-:W-:Y:S01]  /*7980*/  I2IP.S8.S32.SAT R107, R29, R28, R107 ;  /* 0x0000001c1d6b7239 */ /* 0x000fe2000000146b */
[-C--:B------:R-:W-:Y:S01]  /*7990*/  IMAD R35, R0, R80.reuse, R35 ;  /* 0x0000005000237224 */ /* 0x080fe200078e0223 */
[C---:B------:R-:W-:Y:S01]  /*79a0*/  SHF.L.U32 R0, R94.reuse, 0x10, RZ ;  /* 0x000000105e007819 */ /* 0x040fe200000006ff */
[----:B------:R-:W-:Y:S01]  /*79b0*/  IMAD R36, R3, R80, R36 ;  /* 0x0000005003247224 */ /* 0x000fe200078e0224 */
[----:B------:R-:W-:Y:S01]  /*79c0*/  PRMT R3, R94, 0x8880, RZ ;  /* 0x000088805e037816 */ /* 0x000fe200000000ff */
[----:B------:R-:W-:Y:S01]  /*79d0*/  IMAD R38, R76, R42, RZ ;  /* 0x0000002a4c267224 */ /* 0x000fe200078e02ff */
[----:B------:R-:W-:Y:S01]  /*79e0*/  SHF.R.S32.HI R0, RZ, 0x18, R0 ;  /* 0x00000018ff007819 */ /* 0x000fe20000011400 */
[----:B------:R-:W-:Y:S01]  /*79f0*/  IMAD R37, R81, R80, R37 ;  /* 0x0000005051257224 */ /* 0x000fe200078e0225 */
[----:B------:R-:W-:Y:S01]  /*7a00*/  SHF.L.U32 R81, R94, 0x8, RZ ;  /* 0x000000085e517819 */ /* 0x000fe200000006ff */
[C---:B------:R-:W-:Y:S01]  /*7a10*/  IMAD R39, R76.reuse, R43, RZ ;  /* 0x0000002b4c277224 */ /* 0x040fe200078e02ff */
[----:B------:R-:W-:Y:S01]  /*7a20*/  I2IP.S8.S32.SAT R108, R35, R34, RZ ;  /* 0x00000022236c7239 */ /* 0x000fe200000014ff */
[----:B------:R-:W-:Y:S02]  /*7a30*/  IMAD R40, R76, R44, RZ ;  /* 0x0000002c4c287224 */ /* 0x000fe400078e02ff */
[-C--:B------:R-:W-:Y:S01]  /*7a40*/  IMAD R38, R83, R80.reuse, R38 ;  /* 0x0000005053267224 */ /* 0x080fe200078e0226 */
[C---:B------:R-:W-:Y:S01]  /*7a50*/  SHF.L.U32 R83, R95.reuse, 0x8, RZ ;  /* 0x000000085f537819 */ /* 0x040fe200000006ff */
[-C--:B------:R-:W-:Y:S01]  /*7a60*/  IMAD R39, R82, R80.reuse, R39 ;  /* 0x0000005052277224 */ /* 0x080fe200078e0227 */
[----:B------:R-:W-:Y:S01]  /*7a70*/  PRMT R82, R95, 0x8880, RZ ;  /* 0x000088805f527816 */ /* 0x000fe200000000ff */
[----:B------:R-:W-:Y:S01]  /*7a80*/  IMAD R40, R3, R80, R40 ;  /* 0x0000005003287224 */ /* 0x000fe200078e0228 */
[----:B------:R-:W-:Y:S01]  /*7a90*/  SHF.R.S32.HI R3, RZ, 0x18, R81 ;  /* 0x00000018ff037819 */ /* 0x000fe20000011451 */
[C---:B------:R-:W-:Y:S01]  /*7aa0*/  IMAD R41, R76.reuse, R45, RZ ;  /* 0x0000002d4c297224 */ /* 0x040fe200078e02ff */
[----:B------:R-:W-:Y:S01]  /*7ab0*/  SHF.R.S32.HI R83, RZ, 0x18, R83 ;  /* 0x00000018ff537819 */ /* 0x000fe20000011453 */
[----:B------:R-:W-:Y:S01]  /*7ac0*/  IMAD R42, R76, R46, RZ ;  /* 0x0000002e4c2a7224 */ /* 0x000fe200078e02ff */
[----:B------:R-:W-:Y:S01]  /*7ad0*/  I2IP.S8.S32.SAT R109, R39, R38, RZ ;  /* 0x00000026276d7239 */ /* 0x000fe200000014ff */
[----:B------:R-:W-:Y:S01]  /*7ae0*/  IMAD R41, R0, R80, R41 ;  /* 0x0000005000297224 */ /* 0x000fe200078e0229 */
[----:B------:R-:W-:Y:S01]  /*7af0*/  SHF.R.S32.HI R0, RZ, 0x18, R94 ;  /* 0x00000018ff007819 */ /* 0x000fe2000001145e */
[----:B------:R-:W-:Y:S01]  /*7b00*/  IMAD.U32 R81, R95, 0x10000, RZ ;  /* 0x000100005f517824 */ /* 0x000fe200078e00ff */
[----:B------:R-:W-:Y:S01]  /*7b10*/  I2IP.S8.S32.SAT R108, R33, R32, R108 ;  /* 0x00000020216c7239 */ /* 0x000fe2000000146c */
[----:B------:R-:W-:Y:S01]  /*7b20*/  IMAD R42, R3, R80, R42 ;  /* 0x00000050032a7224 */ /* 0x000fe200078e022a */
[----:B------:R-:W-:Y:S01]  /*7b30*/  MOV R3, R82 ;  /* 0x0000005200037202 */ /* 0x000fe20000000f00 */
[C---:B------:R-:W-:Y:S01]  /*7b40*/  IMAD R43, R76.reuse, R47, RZ ;  /* 0x0000002f4c2b7224 */ /* 0x040fe200078e02ff */
[----:B------:R-:W-:Y:S01]  /*7b50*/  SHF.R.S32.HI R81, RZ, 0x18, R81 ;  /* 0x00000018ff517819 */ /* 0x000fe20000011451 */
[C---:B------:R-:W-:Y:S01]  /*7b60*/  IMAD R44, R76.reuse, R48, RZ ;  /* 0x000000304c2c7224 */ /* 0x040fe200078e02ff */
[----:B------:R-:W-:Y:S01]  /*7b70*/  I2IP.S8.S32.SAT R109, R37, R36, R109 ;  /* 0x00000024256d7239 */ /* 0x000fe2000000146d */
[----:B------:R-:W-:Y:S02]  /*7b80*/  IMAD R45, R76, R49, RZ ;  /* 0x000000314c2d7224 */ /* 0x000fe400078e02ff */
[-C--:B------:R-:W-:Y:S01]  /*7b90*/  IMAD R43, R0, R80.reuse, R43 ;  /* 0x00000050002b7224 */ /* 0x080fe200078e022b */
[----:B------:R-:W-:Y:S01]  /*7ba0*/  SHF.R.S32.HI R0, RZ, 0x18, R95 ;  /* 0x00000018ff007819 */ /* 0x000fe2000001145f */
[----:B------:R-:W-:Y:S01]  /*7bb0*/  IMAD R44, R3, R80, R44 ;  /* 0x00000050032c7224 */ /* 0x000fe200078e022c */
[----:B------:R-:W-:Y:S01]  /*7bc0*/  PRMT R3, R96, 0x8880, RZ ;  /* 0x0000888060037816 */ /* 0x000fe200000000ff */
[----:B------:R-:W-:Y:S01]  /*7bd0*/  IMAD R46, R76, R50, RZ ;  /* 0x000000324c2e7224 */ /* 0x000fe200078e02ff */
[----:B------:R-:W-:Y:S01]  /*7be0*/  I2IP.S8.S32.SAT R110, R43, R42, RZ ;  /* 0x0000002a2b6e7239 */ /* 0x000fe200000014ff */
[----:B------:R-:W-:Y:S01]  /*7bf0*/  IMAD R45, R81, R80, R45 ;  /* 0x00000050512d7224 */ /* 0x000fe200078e022d */
[----:B------:R-:W-:Y:S01]  /*7c00*/  SHF.L.U32 R81, R96, 0x8, RZ ;  /* 0x0000000860517819 */ /* 0x000fe200000006ff */
[----:B------:R-:W-:Y:S01]  /*7c10*/  IMAD R47, R76, R51, RZ ;  /* 0x000000334c2f7224 */ /* 0x000fe200078e02ff */
[----:B------:R-:W-:Y:S01]  /*7c20*/  I2IP.S8.S32.SAT R110, R41, R40, R110 ;  /* 0x00000028296e7239 */ /* 0x000fe2000000146e */
[-C--:B------:R-:W-:Y:S01]  /*7c30*/  IMAD R46, R83, R80.reuse, R46 ;  /* 0x00000050532e7224 */ /* 0x080fe200078e022e */
[----:B------:R-:W-:Y:S01]  /*7c40*/  SHF.R.S32.HI R81, RZ, 0x18, R81 ;  /* 0x00000018ff517819 */ /* 0x000fe20000011451 */
[----:B------:R-:W-:Y:S01]  /*7c50*/  IMAD R47, R0, R80, R47 ;  /* 0x00000050002f7224 */ /* 0x000fe200078e022f */
[----:B------:R-:W-:Y:S01]  /*7c60*/  SHF.L.U32 R0, R96, 0x10, RZ ;  /* 0x0000001060007819 */ /* 0x000fe200000006ff */
[----:B------:R-:W-:Y:S01]  /*7c70*/  IMAD R48, R76, R52, RZ ;  /* 0x000000344c307224 */ /* 0x000fe200078e02ff */
[----:B------:R-:W-:Y:S01]  /*7c80*/  SHF.L.U32 R83, R98, 0x8, RZ ;  /* 0x0000000862537819 */ /* 0x000fe200000006ff */
[C---:B------:R-:W-:Y:S01]  /*7c90*/  IMAD R49, R76.reuse, R53, RZ ;  /* 0x000000354c317224 */ /* 0x040fe200078e02ff */
[----:B------:R-:W-:Y:S01]  /*7ca0*/  SHF.R.S32.HI R0, RZ, 0x18, R0 ;  /* 0x00000018ff007819 */ /* 0x000fe20000011400 */
[----:B------:R-:W-:Y:S01]  /*7cb0*/  IMAD R48, R3, R80, R48 ;  /* 0x0000005003307224 */ /* 0x000fe200078e0230 */
[----:B------:R-:W-:Y:S01]  /*7cc0*/  SHF.R.S32.HI R3, RZ, 0x18, R96 ;  /* 0x00000018ff037819 */ /* 0x000fe20000011460 */
[----:B------:R-:W-:Y:S01]  /*7cd0*/  IMAD R50, R76, R54, RZ ;  /* 0x000000364c327224 */ /* 0x000fe200078e02ff */
[----:B------:R-:W-:Y:S01]  /*7ce0*/  I2IP.S8.S32.SAT R111, R47, R46, RZ ;  /* 0x0000002e2f6f7239 */ /* 0x000fe200000014ff */
[----:B------:R-:W-:Y:S01]  /*7cf0*/  IMAD R49, R0, R80, R49 ;  /* 0x0000005000317224 */ /* 0x000fe200078e0231 */
[----:B------:R-:W-:Y:S01]  /*7d00*/  PRMT R0, R97, 0x8880, RZ ;  /* 0x0000888061007816 */ /* 0x000fe200000000ff */
[C---:B------:R-:W-:Y:S01]  /*7d10*/  IMAD R51, R76.reuse, R55, RZ ;  /* 0x000000374c337224 */ /* 0x040fe200078e02ff */
[----:B------:R-:W-:Y:S01]  /*7d20*/  I2IP.S8.S32.SAT R111, R45, R44, R111 ;  /* 0x0000002c2d6f7239 */ /* 0x000fe2000000146f */
[-C--:B------:R-:W-:Y:S01]  /*7d30*/  IMAD R50, R81, R80.reuse, R50 ;  /* 0x0000005051327224 */ /* 0x080fe200078e0232 */
[----:B------:R-:W-:Y:S01]  /*7d40*/  SHF.L.U32 R81, R97, 0x10, RZ ;  /* 0x0000001061517819 */ /* 0x000fe200000006ff */
[----:B------:R-:W-:Y:S01]  /*7d50*/  IMAD R51, R3, R80, R51 ;  /* 0x0000005003337224 */ /* 0x000fe200078e0233 */
[----:B------:R-:W-:Y:S01]  /*7d60*/  MOV R3, R0 ;  /* 0x0000000000037202 */ /* 0x000fe20000000f00 */
[C---:B------:R-:W-:Y:S01]  /*7d70*/  IMAD R52, R76.reuse, R56, RZ ;  /* 0x000000384c347224 */ /* 0x040fe200078e02ff */
[----:B------:R-:W-:Y:S01]  /*7d80*/  SHF.R.S32.HI R0, RZ, 0x18, R81 ;  /* 0x00000018ff007819 */ /* 0x000fe20000011451 */
[----:B------:R-:W-:Y:S01]  /*7d90*/  IMAD R53, R76, R57, RZ ;  /* 0x000000394c357224 */ /* 0x000fe200078e02ff */
[----:B------:R-:W-:Y:S01]  /*7da0*/  PRMT R81, R98, 0x8880, RZ ;  /* 0x0000888062517816 */ /* 0x000fe200000000ff */
[-C--:B------:R-:W-:Y:S01]  /*7db0*/  IMAD R52, R3, R80.reuse, R52 ;  /* 0x0000005003347224 */ /* 0x080fe200078e0234 */
[----:B------:R-:W-:Y:S01]  /*7dc0*/  SHF.L.U32 R3, R97, 0x8, RZ ;  /* 0x0000000861037819 */ /* 0x000fe200000006ff */
[----:B------:R-:W-:Y:S01]  /*7dd0*/  IMAD R53, R0, R80, R53 ;  /* 0x0000005000357224 */ /* 0x000fe200078e0235 */
[----:B------:R-:W-:Y:S01]  /*7de0*/  SHF.R.S32.HI R0, RZ, 0x18, R97 ;  /* 0x00000018ff007819 */ /* 0x000fe20000011461 */
[C---:B------:R-:W-:Y:S01]  /*7df0*/  IMAD R56, R76.reuse, R60, RZ ;  /* 0x0000003c4c387224 */ /* 0x040fe200078e02ff */
[----:B------:R-:W-:Y:S01]  /*7e00*/  SHF.R.S32.HI R3, RZ, 0x18, R3 ;  /* 0x00000018ff037819 */ /* 0x000fe20000011403 */
[----:B------:R-:W-:Y:S01]  /*7e10*/  IMAD R54, R76, R58, RZ ;  /* 0x0000003a4c367224 */ /* 0x000fe200078e02ff */
[----:B------:R-:W-:Y:S01]  /*7e20*/  I2IP.S8.S32.SAT R116, R51, R50, RZ ;  /* 0x0000003233747239 */ /* 0x000fe200000014ff */
[----:B------:R-:W-:Y:S02]  /*7e30*/  IMAD.U32 R82, R98, 0x10000, RZ ;  /* 0x0001000062527824 */ /* 0x000fe400078e00ff */
[C---:B------:R-:W-:Y:S01]  /*7e40*/  IMAD R55, R76.reuse, R59, RZ ;  /* 0x0000003b4c377224 */ /* 0x040fe200078e02ff */
[----:B------:R-:W-:Y:S01]  /*7e50*/  I2IP.S8.S32.SAT R116, R49, R48, R116 ;  /* 0x0000003031747239 */ /* 0x000fe20000001474 */
[-C--:B------:R-:W-:Y:S01]  /*7e60*/  IMAD R54, R3, R80.reuse, R54 ;  /* 0x0000005003367224 */ /* 0x080fe200078e0236 */
[----:B------:R-:W-:Y:S01]  /*7e70*/  SHF.R.S32.HI R82, RZ, 0x18, R82 ;  /* 0x00000018ff527819 */ /* 0x000fe20000011452 */
[----:B------:R-:W-:Y:S01]  /*7e80*/  IMAD R57, R76, R61, RZ ;  /* 0x0000003d4c397224 */ /* 0x000fe200078e02ff */
[----:B------:R-:W-:Y:S01]  /*7e90*/  SHF.R.S32.HI R3, RZ, 0x18, R83 ;  /* 0x00000018ff037819 */ /* 0x000fe20000011453 */
[-C--:B------:R-:W-:Y:S01]  /*7ea0*/  IMAD R55, R0, R80.reuse, R55 ;  /* 0x0000005000377224 */ /* 0x080fe200078e0237 */
[----:B------:R-:W-:Y:S01]  /*7eb0*/  SHF.R.S32.HI R0, RZ, 0x18, R98 ;  /* 0x00000018ff007819 */ /* 0x000fe20000011462 */
[----:B------:R-:W-:Y:S01]  /*7ec0*/  IMAD R56, R81, R80, R56 ;  /* 0x0000005051387224 */ /* 0x000fe200078e0238 */
[----:B------:R-:W-:Y:S01]  /*7ed0*/  SHF.L.U32 R81, R99, 0x8, RZ ;  /* 0x0000000863517819 */ /* 0x000fe200000006ff */
[----:B------:R-:W-:Y:S01]  /*7ee0*/  IMAD R58, R76, R62, RZ ;  /* 0x0000003e4c3a7224 */ /* 0x000fe200078e02ff */
[----:B------:R-:W-:Y:S01]  /*7ef0*/  I2IP.S8.S32.SAT R117, R55, R54, RZ ;  /* 0x0000003637757239 */ /* 0x000fe200000014ff */
[-C--:B------:R-:W-:Y:S01]  /*7f00*/  IMAD R57, R82, R80.reuse, R57 ;  /* 0x0000005052397224 */ /* 0x080fe200078e0239 */
[----:B------:R-:W-:Y:S01]  /*7f10*/  SHF.L.U32 R82, R99, 0x10, RZ ;  /* 0x0000001063527819 */ /* 0x000fe200000006ff */
[C---:B------:R-:W-:Y:S01]  /*7f20*/  IMAD R59, R76.reuse, R63, RZ ;  /* 0x0000003f4c3b7224 */ /* 0x040fe200078e02ff */
[----:B------:R-:W-:Y:S01]  /*7f30*/  SHF.R.S32.HI R81, RZ, 0x18, R81 ;  /* 0x00000018ff517819 */ /* 0x000fe20000011451 */
[----:B------:R-:W-:Y:S01]  /*7f40*/  IMAD R58, R3, R80, R58 ;  /* 0x00000050033a7224 */ /* 0x000fe200078e023a */
[----:B------:R-:W-:Y:S01]  /*7f50*/  PRMT R3, R99, 0x8880, RZ ;  /* 0x0000888063037816 */ /* 0x000fe200000000ff */
[----:B------:R-:W-:Y:S01]  /*7f60*/  IMAD R60, R76, R64, RZ ;  /* 0x000000404c3c7224 */ /* 0x000fe200078e02ff */
[----:B------:R-:W-:Y:S01]  /*7f70*/  I2IP.S8.S32.SAT R117, R53, R52, R117 ;  /* 0x0000003435757239 */ /* 0x000fe20000001475 */
[-C--:B------:R-:W-:Y:S01]  /*7f80*/  IMAD R59, R0, R80.reuse, R59 ;  /* 0x00000050003b7224 */ /* 0x080fe200078e023b */
[----:B------:R-:W-:Y:S01]  /*7f90*/  SHF.R.S32.HI R0, RZ, 0x18, R82 ;  /* 0x00000018ff007819 */ /* 0x000fe20000011452 */
[----:B------:R-:W-:Y:S01]  /*7fa0*/  IMAD R61, R76, R65, RZ ;  /* 0x000000414c3d7224 */ /* 0x000fe200078e02ff */
[----:B------:R-:W-:Y:S01]  /*7fb0*/  SHF.R.S32.HI R82, RZ, 0x18, R99 ;  /* 0x00000018ff527819 */ /* 0x000fe20000011463 */
[----:B------:R-:W-:Y:S01]  /*7fc0*/  IMAD R60, R3, R80, R60 ;  /* 0x00000050033c7224 */ /* 0x000fe200078e023c */
[----:B------:R-:W-:Y:S01]  /*7fd0*/  I2IP.S8.S32.SAT R118, R59, R58, RZ ;  /* 0x0000003a3b767239 */ /* 0x000fe200000014ff */
[----:B------:R-:W-:Y:S01]  /*7fe0*/  IMAD R61, R0, R80, R61 ;  /* 0x00000050003d7224 */ /* 0x000fe200078e023d */
[----:B------:R-:W-:Y:S01]  /*7ff0*/  LOP3.LUT R0, R152, UR8, RZ, 0xfc, !PT ;  /* 0x0000000898007c12 */ /* 0x000fe2000f8efcff */
[C---:B------:R-:W-:Y:S01]  /*8000*/  IMAD R62, R76.reuse, R66, RZ ;  /* 0x000000424c3e7224 */ /* 0x040fe200078e02ff */
[----:B------:R-:W-:Y:S01]  /*8010*/  I2IP.S8.S32.SAT R118, R57, R56, R118 ;  /* 0x0000003839767239 */ /* 0x000fe20000001476 */
[----:B------:R-:W-:Y:S01]  /*8020*/  IMAD R63, R76, R67, RZ ;  /* 0x000000434c3f7224 */ /* 0x000fe200078e02ff */
[----:B------:R-:W-:Y:S01]  /*8030*/  IADD3 R3, PT, PT, R0, UR49, RZ ;  /* 0x0000003100037c10 */ /* 0x000fe2000fffe0ff */
[----:B------:R1:W-:Y:S01]  /*8040*/  STS.128 [R0+UR49+0x6200], R84 ;  /* 0x0062005400007988 */ /* 0x0003e20008000c31 */
[-C--:B------:R-:W-:Y:S02]  /*8050*/  IMAD R62, R81, R80.reuse, R62 ;  /* 0x00000050513e7224 */ /* 0x080fe400078e023e */
[----:B------:R-:W-:Y:S01]  /*8060*/  IMAD R63, R82, R80, R63 ;  /* 0x00000050523f7224 */ /* 0x000fe200078e023f */
[-C--:B------:R-:W-:Y:S02]  /*8070*/  IADD3 R82, PT, PT, R164, R3.reuse, RZ ;  /* 0x00000003a4527210 */ /* 0x080fe40007ffe0ff */
[-C--:B------:R-:W-:Y:S02]  /*8080*/  IADD3 R81, PT, PT, R163, R3.reuse, RZ ;  /* 0x00000003a3517210 */ /* 0x080fe40007ffe0ff */
[----:B------:R-:W-:Y:S01]  /*8090*/  IADD3 R83, PT, PT, R172, R3, RZ ;  /* 0x00000003ac537210 */ /* 0x000fe20007ffe0ff */
[----:B------:R1:W-:Y:S01]  /*80a0*/  STS.128 [R82+0x6200], R104 ;  /* 0x0062006852007388 */ /* 0x0003e20000000c00 */
[----:B------:R-:W-:Y:S04]  /*80b0*/  I2IP.S8.S32.SAT R119, R63, R62, RZ ;  /* 0x0000003e3f777239 */ /* 0x000fe800000014ff */
[----:B------:R-:W-:Y:S03]  /*80c0*/  I2IP.S8.S32.SAT R119, R61, R60, R119 ;  /* 0x0000003c3d777239 */ /* 0x000fe60000001477 */
[----:B------:R1:W-:Y:S08]  /*80d0*/  STS.128 [R81+0x6200], R108 ;  /* 0x0062006c51007388 */ /* 0x0003f00000000c00 */
        /* <DEDUP_REMOVED lines=10> */
[----:B------:R-:W-:Y:S02]  /*8180*/  UIADD3 UR5, UPT, UPT, UR41, 0x40, URZ ;  /* 0x0000004029057890 */ /* 0x000fe4000fffe0ff */
[----:B------:R-:W-:Y:S02]  /*8190*/  UIADD3 UR4, UPT, UPT, UR49, 0x6200, UR8 ;  /* 0x0000620031047890 */ /* 0x000fe4000fffe008 */
[----:B------:R-:W-:Y:S01]  /*81a0*/  UIADD3.X UR11, UPT, UPT, URZ, UR53, URZ, UP0, !UPT ;  /* 0x00000035ff0b7290 */ /* 0x000fe200087fe4ff */
[----:B------:R-:W-:Y:S01]  /*81b0*/  UMOV UR6, UR42 ;  /* 0x0000002a00067c82 */ /* 0x000fe20008000000 */
[----:B------:R-:W-:Y:S07]  /*81c0*/  UMOV UR7, UR36 ;  /* 0x0000002400077c82 */ /* 0x000fee0008000000 */
[----:B------:R2:W-:Y:S02]  /*81d0*/  UTMASTG.3D [UR4], [UR10] ;  /* 0x000000040a0073b5 */ /* 0x0005e40008010000 */
[----:B--2---:R0:W-:Y:S02]  /*81e0*/  UTMACMDFLUSH ;  /* 0x00000000000079b7 */ /* 0x0041e40000000000 */
.L_x_104:
[----:B------:R-:W-:Y:S05]  /*81f0*/  BSYNC.RECONVERGENT B0 ;  /* 0x0000000000007941 */ /* 0x000fea0003800200 */
.L_x_103:
[----:B------:R-:W-:Y:S01]  /*8200*/  UIADD3 UR40, UPT, UPT, UR40, 0x1, URZ ;  /* 0x0000000128287890 */ /* 0x000fe2000fffe0ff */
[----:B------:R-:W-:Y:S01]  /*8210*/  ISETP.NE.AND P1, PT, R115, RZ, PT ;  /* 0x000000ff7300720c */ /* 0x000fe20003f25270 */
[----:B------:R-:W-:Y:S01]  /*8220*/  BSSY.RECONVERGENT B0, `(.L_x_105) ;  /* 0x0000007000007945 */ /* 0x000fe20003800200 */
[----:B------:R-:W-:Y:S01]  /*8230*/  LEA R3, R159, UR49, 0x3 ;  /* 0x000000319f037c11 */ /* 0x000fe2000f8e18ff */
[----:B------:R-:W-:Y:S04]  /*8240*/  UISETP.NE.AND UP0, UPT, UR40, 0x2, UPT ;  /* 0x000000022800788c */ /* 0x000fe8000bf05270 */
[----:B------:R-:W-:Y:S06]  /*8250*/  USEL UR40, UR40, URZ, UP0 ;  /* 0x000000ff28287287 */ /* 0x000fec0008000000 */
[----:B-1----:R-:W-:Y:S01]  /*8260*/  @P1 SHF.L.U32 R0, R158, 0x1f, RZ ;  /* 0x0000001f9e001819 */ /* 0x002fe200000006ff */
[----:B------:R-:W-:Y:S05]  /*8270*/  @P0 BRA `(.L_x_106) ;  /* 0x0000000000040947 */ /* 0x000fea0003800000 */
[----:B------:R-:W-:Y:S04]  /*8280*/  DEPBAR.LE SB0, 0x1 ;  /* 0x000080400000791a */ /* 0x000fe80000000000 */
.L_x_106:
[----:B------:R-:W-:Y:S05]  /*8290*/  BSYNC.RECONVERGENT B0 ;  /* 0x0000000000007941 */ /* 0x000fea0003800200 */
.L_x_105:
[----:B------:R-:W-:Y:S06]  /*82a0*/  BAR.SYNC.DEFER_BLOCKING 0x1, 0x80 ;  /* 0x0042000000007b1d */ /* 0x000fec0000010000 */
[----:B------:R-:W1:Y:S01]  /*82b0*/  @P1 SYNCS.PHASECHK.TRANS64.TRYWAIT P0, [R3+URZ+0x40], R0 ;  /* 0x00004000030015a7 */ /* 0x000e6200080011ff */
[----:B------:R-:W-:Y:S01]  /*82c0*/  BSSY B1, `(.L_x_107) ;  /* 0x0000024000017945 */ /* 0x000fe20003800000 */
[----:B-1----:R-:W-:Y:S03]  /*82d0*/  @P1 SEL R113, RZ, 0x1, !P0 ;  /* 0x00000001ff711807 */ /* 0x002fe60004000000 */
        /* <DEDUP_REMOVED lines=11> */
[----:B------:R-:W1:Y:S02]  /*8390*/  SYNCS.PHASECHK.TRANS64.TRYWAIT P0, [R3+URZ+0x40], R8 ;  /* 0x00004008030075a7 */ /* 0x000e6400080011ff */
[----:B-1----:R-:W-:Y:S05]  /*83a0*/  @!P0 BRA `(.L_x_111) ;  /* 0x0000002000388947 */ /* 0x002fea0003800000 */
.L_x_110:
[----:B------:R-:W-:Y:S05]  /*83b0*/  BSYNC B0 ;  /* 0x0000000000007941 */ /* 0x000fea0003800000 */
.L_x_109:
[----:B------:R-:W-:Y:S01]  /*83c0*/  ISETP.NE.AND P0, PT, R114, RZ, PT ;  /* 0x000000ff7200720c */ /* 0x000fe20003f05270 */
[----:B-1----:R-:W-:Y:S02]  /*83d0*/  VIADD R8, R3, 0x58 ;  /* 0x0000005803087836 */ /* 0x002fe40000000000 */
[----:B------:R-:W-:Y:S02]  /*83e0*/  IMAD.U32 R3, RZ, RZ, UR37 ;  /* 0x00000025ff037e24 */ /* 0x000fe4000f8e00ff */
[----:B------:R-:W-:Y:S03]  /*83f0*/  VIADD R159, R159, 0x1 ;  /* 0x000000019f9f7836 */ /* 0x000fe60000000000 */
[----:B------:R-:W-:Y:S05]  /*8400*/  PRMT R3, R3, 0x654, R8 ;  /* 0x0000065403037816 */ /* 0x000fea0000000008 */
[----:B------:R1:W2:Y:S04]  /*8410*/  @P0 LDS.128 R100, [R0+UR49+0x200] ;  /* 0x0002003100640984 */ /* 0x0002a80008000c00 */
[----:B------:R1:W3:Y:S04]  /*8420*/  @P0 LDS.128 R88, [R6+0x200] ;  /* 0x0002000006580984 */ /* 0x0002e80000000c00 */
[----:B------:R1:W4:Y:S04]  /*8430*/  @P0 LDS.128 R92, [R5+0x200] ;  /* 0x00020000055c0984 */ /* 0x0003280000000c00 */
        /* <DEDUP_REMOVED lines=12> */
.L_x_108:
[----:B------:R-:W-:Y:S05]  /*8500*/  BSYNC B1 ;  /* 0x0000000000017941 */ /* 0x000fea0003800000 */
.L_x_107:
[----:B-1----:R-:W-:Y:S05]  /*8510*/  VIADD R0, R78, 0x80 ;  /* 0x000000804e007836 */ /* 0x002fea0000000000 */
[----:B------:R-:W-:Y:S04]  /*8520*/  SHF.R.U32.HI R0, RZ, 0x15, R0 ;  /* 0x00000015ff007819 */ /* 0x000fe80000011600 */
[----:B------:R-:W-:Y:S11]  /*8530*/  LOP3.LUT P0, RZ, R0, 0x3, R153, 0x48, !PT ;  /* 0x0000000300ff7812 */ /* 0x000ff60007804899 */
[----:B------:R-:W-:Y:S02]  /*8540*/  @!UPT UIADD3 URZ, UPT, UPT, URZ, URZ, URZ ;  /* 0x000000fffffff290 */ /* 0x000fe4000fffe0ff */
[----:B------:R-:W-:Y:S05]  /*8550*/  @!P0 BRA `(.L_x_112) ;  /* 0x0000000000408947 */ /* 0x000fea0003800000 */
        /* <DEDUP_REMOVED lines=15> */
[----:B---3--:R-:W-:Y:S05]  /*8650*/  CALL.ABS.NOINC R14 ;  /* 0x000000000e007343 */ /* 0x008fea0003c00000 */
.L_x_112:
[----:B------:R-:W-:Y:S01]  /*8660*/  ISETP.NE.AND P0, PT, R165, RZ, PT ;  /* 0x000000ffa500720c */ /* 0x000fe20003f05270 */
[----:B------:R-:W-:Y:S05]  /*8670*/  WARPSYNC.ALL ;  /* 0x0000000000007948 */ /* 0x000fea0003800000 */
[----:B------:R-:W-:Y:S01]  /*8680*/  IMAD.SHL.U32 R140, R101, 0x100, RZ ;  /* 0x00000100658c7824 */ /* 0x000fe200078e00ff */
[----:B------:R-:W-:Y:S01]  /*8690*/  R2UR UR4, R78 ;  /* 0x000000004e0472ca */ /* 0x000fe200000e0000 */
[----:B------:R-:W-:Y:S01]  /*86a0*/  USHF.L.U32 UR8, UR40, 0xd, URZ ;  /* 0x0000000d28087899 */ /* 0x000fe200080006ff */
[C---:B------:R-:W-:Y:S01]  /*86b0*/  SHF.L.U32 R82, R100.reuse, 0x10, RZ ;  /* 0x0000001064527819 */ /* 0x040fe200000006ff */
[----:B------:R-:W-:Y:S01]  /*86c0*/  IMAD.SHL.U32 R134, R103, 0x100, RZ ;  /* 0x0000010067867824 */ /* 0x000fe200078e00ff */
[C---:B------:R-:W-:Y:S01]  /*86d0*/  PRMT R81, R100.reuse, 0x8880, RZ ;  /* 0x0000888064517816 */ /* 0x040fe200000000ff */
[----:B------:R-:W-:Y:S01]  /*86e0*/  IMAD.SHL.U32 R128, R89, 0x100, RZ ;  /* 0x0000010059807824 */ /* 0x000fe200078e00ff */
[----:B------:R-:W-:Y:S01]  /*86f0*/  SHF.L.U32 R83, R100, 0x8, RZ ;  /* 0x0000000864537819 */ /* 0x000fe200000006ff */
[----:B------:R-:W-:Y:S01]  /*8700*/  IMAD.SHL.U32 R122, R91, 0x100, RZ ;  /* 0x000001005b7a7824 */ /* 0x000fe200078e00ff */
[----:B------:R-:W-:Y:S01]  /*8710*/  SHF.R.S32.HI R82, RZ, 0x18, R82 ;  /* 0x00000018ff527819 */ /* 0x000fe20000011452 */
[----:B------:R-:W-:Y:S01]  /*8720*/  IMAD.SHL.U32 R116, R93, 0x100, RZ ;  /* 0x000001005d747824 */ /* 0x000fe200078e00ff */
[----:B------:R-:W-:Y:S01]  /*8730*/  PRMT R142, R101, 0x8880, RZ ;  /* 0x00008880658e7816 */ /* 0x000fe200000000ff */
[----:B------:R-:W-:Y:S01]  /*8740*/  IMAD.SHL.U32 R105, R95, 0x100, RZ ;  /* 0x000001005f697824 */ /* 0x000fe200078e00ff */
[----:B------:R-:W-:Y:S01]  /*8750*/  SHF.R.S32.HI R83, RZ, 0x18, R83 ;  /* 0x00000018ff537819 */ /* 0x000fe20000011453 */
[----:B------:R-:W-:Y:S01]  /*8760*/  IMAD.SHL.U32 R104, R97, 0x100, RZ ;  /* 0x0000010061687824 */ /* 0x000fe200078e00ff */
[----:B------:R-:W-:Y:S01]  /*8770*/  SHF.R.S32.HI R84, RZ, 0x18, R100 ;  /* 0x00000018ff547819 */ /* 0x000fe20000011464 */
[----:B------:R-:W1:Y:S01]  /*8780*/  LDTM.x64 R4, tmem[UR4+0x80] ;  /* 0x00008004000479ee */ /* 0x000e620008340000 */
[----:B------:R-:W-:Y:S01]  /*8790*/  NOP ;  /* 0x0000000000007918 */ /* 0x000fe20000000000 */
[----:B------:R-:W-:Y:S01]  /*87a0*/  R2UR UR5, R112 ;  /* 0x00000000700572ca */ /* 0x000fe200000e0000 */
[----:B------:R-:W-:Y:S01]  /*87b0*/  UIADD3 UR54, UPT, UPT, UR40, 0x1, URZ ;  /* 0x0000000128367890 */ /* 0x000fe2000fffe0ff */
[----:B------:R-:W-:Y:S01]  /*87c0*/  SHF.L.U32 R141, R101, 0x10, RZ ;  /* 0x00000010658d7819 */ /* 0x000fe200000006ff */
[----:B------:R-:W-:Y:S01]  /*87d0*/  BSSY.RECONVERGENT B0, `(.L_x_113) ;  /* 0x000011d000007945 */ /* 0x000fe20003800200 */
[C---:B------:R-:W-:Y:S02]  /*87e0*/  PRMT R139, R102.reuse, 0x8880, RZ ;  /* 0x00008880668b7816 */ /* 0x040fe400000000ff */
[----:B------:R-:W-:Y:S02]  /*87f0*/  SHF.R.S32.HI R85, RZ, 0x18, R101 ;  /* 0x00000018ff557819 */ /* 0x000fe40000011465 */
[----:B------:R-:W-:Y:S02]  /*8800*/  SHF.L.U32 R138, R102, 0x10, RZ ;  /* 0x00000010668a7819 */ /* 0x000fe400000006ff */
[C---:B------:R-:W-:Y:S02]  /*8810*/  PRMT R136, R103.reuse, 0x8880, RZ ;  /* 0x0000888067887816 */ /* 0x040fe400000000ff */
[----:B------:R-:W-:Y:S01]  /*8820*/  SHF.R.S32.HI R86, RZ, 0x18, R102 ;  /* 0x00000018ff567819 */ /* 0x000fe20000011466 */
[----:B------:R-:W-:Y:S01]  /*8830*/  UIADD3 UR5, UPT, UPT, UR5, 0xb0, URZ ;  /* 0x000000b005057890 */ /* 0x000fe2000fffe0ff */
[----:B------:R-:W-:Y:S02]  /*8840*/  SHF.L.U32 R135, R103, 0x10, RZ ;  /* 0x0000001067877819 */ /* 0x000fe400000006ff */
[C---:B------:R-:W-:Y:S01]  /*8850*/  PRMT R133, R88.reuse, 0x8880, RZ ;  /* 0x0000888058857816 */ /* 0x040fe200000000ff */
[----:B------:R-:W-:Y:S01]  /*8860*/  UPRMT UR5, UR37, 0x654, UR5 ;  /* 0x0000065425057896 */ /* 0x000fe20008000005 */
[----:B------:R-:W-:Y:S02]  /*8870*/  SHF.R.S32.HI R87, RZ, 0x18, R103 ;  /* 0x00000018ff577819 */ /* 0x000fe40000011467 */
[----:B------:R-:W-:Y:S01]  /*8880*/  SHF.L.U32 R132, R88, 0x10, RZ ;  /* 0x0000001058847819 */ /* 0x000fe200000006ff */
[C---:B-1----:R-:W-:Y:S01]  /*8890*/  IMAD R0, R76.reuse, R4, RZ ;  /* 0x000000044c007224 */ /* 0x042fe200078e02ff */
[----:B------:R-:W-:Y:S01]  /*88a0*/  SHF.R.S32.HI R4, RZ, 0x18, R141 ;  /* 0x00000018ff047819 */ /* 0x000fe2000001148d */
[C---:B------:R-:W-:Y:S01]  /*88b0*/  IMAD R3, R76.reuse, R5, RZ ;  /* 0x000000054c037224 */ /* 0x040fe200078e02ff */
[----:B------:R-:W-:Y:S01]  /*88c0*/  MOV R5, R142 ;  /* 0x0000008e00057202 */ /* 0x000fe20000000f00 */
[C---:B------:R-:W-:Y:S01]  /*88d0*/  IMAD R6, R76.reuse, R6, RZ ;  /* 0x000000064c067224 */ /* 0x040fe200078e02ff */
[----:B------:R-:W-:Y:S01]  /*88e0*/  SYNCS.ARRIVE.TRANS64.RED.A1T0 RZ, [UR5], RZ ;  /* 0x000000ffffff79a7 */ /* 0x000fe20008100405 */
[-C--:B------:R-:W-:Y:S01]  /*88f0*/  IMAD R0, R81, R80.reuse, R0 ;  /* 0x0000005051007224 */ /* 0x080fe200078e0200 */
[----:B------:R-:W-:Y:S01]  /*8900*/  MOV R81, R139 ;  /* 0x0000008b00517202 */ /* 0x000fe20000000f00 */
[----:B------:R-:W-:Y:S01]  /*8910*/  IMAD R7, R76, R7, RZ ;  /* 0x000000074c077224 */ /* 0x000fe200078e02ff */
[C---:B------:R-:W-:Y:S01]  /*8920*/  PRMT R130, R89.reuse, 0x8880, RZ ;  /* 0x0000888059827816 */ /* 0x040fe200000000ff */
[-C--:B------:R-:W-:Y:S01]  /*8930*/  IMAD R3, R82, R80.reuse, R3 ;  /* 0x0000005052037224 */ /* 0x080fe200078e0203 */
[----:B------:R-:W-:Y:S01]  /*8940*/  SHF.L.U32 R129, R89, 0x10, RZ ;  /* 0x0000001059817819 */ /* 0x000fe200000006ff */
[----:B------:R-:W-:Y:S01]  /*8950*/  IMAD R6, R83, R80, R6 ;  /* 0x0000005053067224 */ /* 0x000fe200078e0206 */
[----:B------:R-:W-:Y:S01]  /*8960*/  PRMT R127, R90, 0x8880, RZ ;  /* 0x000088805a7f7816 */ /* 0x000fe200000000ff */
[----:B------:R-:W-:Y:S01]  /*8970*/  IMAD R8, R76, R8, RZ ;  /* 0x000000084c087224 */ /* 0x000fe200078e02ff */
[----:B------:R-:W-:Y:S01]  /*8980*/  SHF.R.S32.HI R89, RZ, 0x18, R89 ;  /* 0x00000018ff597819 */ /* 0x000fe20000011459 */
[-C--:B------:R-:W-:Y:S01]  /*8990*/  IMAD R7, R84, R80.reuse, R7 ;  /* 0x0000005054077224 */ /* 0x080fe200078e0207 */
[----:B------:R-:W-:Y:S01]  /*89a0*/  SHF.L.U32 R126, R90, 0x10, RZ ;  /* 0x000000105a7e7819 */ /* 0x000fe200000006ff */
[----:B------:R-:W-:Y:S01]  /*89b0*/  IMAD R9, R76, R9, RZ ;  /* 0x000000094c097224 */ /* 0x000fe200078e02ff */
[----:B------:R-:W-:Y:S01]  /*89c0*/  PRMT R124, R91, 0x8880, RZ ;  /* 0x000088805b7c7816 */ /* 0x000fe200000000ff */
[----:B------:R-:W-:Y:S01]  /*89d0*/  IMAD R8, R5, R80, R8 ;  /* 0x0000005005087224 */ /* 0x000fe200078e0208 */
[----:B------:R-:W-:Y:S01]  /*89e0*/  I2IP.S8.S32.SAT R168, R7, R6, RZ ;  /* 0x0000000607a87239 */ /* 0x000fe200000014ff */
[----:B------:R-:W-:Y:S01]  /*89f0*/  IMAD R9, R4, R80, R9 ;  /* 0x0000005004097224 */ /* 0x000fe200078e0209 */
[----:B------:R-:W-:Y:S01]  /*8a00*/  SHF.R.S32.HI R7, RZ, 0x18, R140 ;  /* 0x00000018ff077819 */ /* 0x000fe2000001148c */
[C---:B------:R-:W-:Y:S01]  /*8a10*/  IMAD R4, R76.reuse, R12, RZ ;  /* 0x0000000c4c047224 */ /* 0x040fe200078e02ff */
[----:B------:R-:W-:Y:S01]  /*8a20*/  I2IP.S8.S32.SAT R168, R3, R0, R168 ;  /* 0x0000000003a87239 */ /* 0x000fe200000014a8 */
[C---:B------:R-:W-:Y:S01]  /*8a30*/  IMAD R12, R76.reuse, R16, RZ ;  /* 0x000000104c0c7224 */ /* 0x040fe200078e02ff */
[----:B------:R-:W-:Y:S01]  /*8a40*/  SHF.R.S32.HI R0, RZ, 0x18, R135 ;  /* 0x00000018ff007819 */ /* 0x000fe20000011487 */
[C---:B------:R-:W-:Y:S01]  /*8a50*/  IMAD R16, R76.reuse, R20, RZ ;  /* 0x000000144c107224 */ /* 0x040fe200078e02ff */
[----:B------:R-:W-:Y:S01]  /*8a60*/  SHF.L.U32 R123, R91, 0x10, RZ ;  /* 0x000000105b7b7819 */ /* 0x000fe200000006ff */
[----:B------:R-:W-:Y:S01]  /*8a70*/  IMAD R20, R76, R24, RZ ;  /* 0x000000184c147224 */ /* 0x000fe200078e02ff */
[----:B------:R-:W-:Y:S01]  /*8a80*/  PRMT R121, R92, 0x8880, RZ ;  /* 0x000088805c797816 */ /* 0x000fe200000000ff */
[C---:B------:R-:W-:Y:S01]  /*8a90*/  IMAD R24, R76.reuse, R28, RZ ;  /* 0x0000001c4c187224 */ /* 0x040fe200078e02ff */
[----:B------:R-:W-:Y:S01]  /*8aa0*/  SHF.R.S32.HI R91, RZ, 0x18, R91 ;  /* 0x00000018ff5b7819 */ /* 0x000fe2000001145b */
[----:B------:R-:W-:Y:S01]  /*8ab0*/  IMAD R28, R76, R32, RZ ;  /* 0x000000204c1c7224 */ /* 0x000fe200078e02ff */
[----:B------:R-:W-:Y:S01]  /*8ac0*/  SHF.L.U32 R120, R92, 0x10, RZ ;  /* 0x000000105c787819 */ /* 0x000fe200000006ff */
[C---:B------:R-:W-:Y:S01]  /*8ad0*/  IMAD R32, R76.reuse, R36, RZ ;  /* 0x000000244c207224 */ /* 0x040fe200078e02ff */
[C---:B------:R-:W-:Y:S01]  /*8ae0*/  PRMT R118, R93.reuse, 0x8880, RZ ;  /* 0x000088805d767816 */ /* 0x040fe200000000ff */
        /* <DEDUP_REMOVED lines=18> */
[----:B------:R-:W-:Y:S01]  /*8c10*/  IMAD R10, R7, R80, R10 ;  /* 0x00000050070a7224 */ /* 0x000fe200078e020a */
[C---:B------:R-:W-:Y:S01]  /*8c20*/  PRMT R108, R97.reuse, 0x8880, RZ ;  /* 0x00008880616c7816 */ /* 0x040fe200000000ff */
[C---:B------:R-:W-:Y:S01]  /*8c30*/  IMAD R17, R76.reuse, R21, RZ ;  /* 0x000000154c117224 */ /* 0x040fe200078e02ff */
[----:B------:R-:W-:Y:S01]  /*8c40*/  SHF.R.S32.HI R82, RZ, 0x18, R96 ;  /* 0x00000018ff527819 */ /* 0x000fe20000011460 */
[----:B------:R-:W-:Y:S01]  /*8c50*/  IMAD R56, R76, R60, RZ ;  /* 0x0000003c4c387224 */ /* 0x000fe200078e02ff */
[----:B------:R-:W-:Y:S01]  /*8c60*/  SHF.L.U32 R137, R102, 0x8, RZ ;  /* 0x0000000866897819 */ /* 0x000fe200000006ff */
[C---:B------:R-:W-:Y:S01]  /*8c70*/  IMAD R21, R76.reuse, R25, RZ ;  /* 0x000000194c157224 */ /* 0x040fe200078e02ff */
[----:B------:R-:W-:Y:S01]  /*8c80*/  SHF.L.U32 R106, R97, 0x10, RZ ;  /* 0x00000010616a7819 */ /* 0x000fe200000006ff */
[C---:B------:R-:W-:Y:S01]  /*8c90*/  IMAD R60, R76.reuse, R64, RZ ;  /* 0x000000404c3c7224 */ /* 0x040fe200078e02ff */
[----:B------:R-:W-:Y:S01]  /*8ca0*/  SHF.R.S32.HI R64, RZ, 0x18, R138 ;  /* 0x00000018ff407819 */ /* 0x000fe2000001148a */
[----:B------:R-:W-:Y:S01]  /*8cb0*/  IMAD R11, R85, R80, R11 ;  /* 0x00000050550b7224 */ /* 0x000fe200078e020b */
[----:B------:R-:W-:Y:S01]  /*8cc0*/  SHF.R.S32.HI R3, RZ, 0x18, R137 ;  /* 0x00000018ff037819 */ /* 0x000fe20000011489 */
[----:B------:R-:W-:Y:S01]  /*8cd0*/  IMAD R25, R76, R29, RZ ;  /* 0x0000001d4c197224 */ /* 0x000fe200078e02ff */
[----:B------:R-:W-:Y:S01]  /*8ce0*/  PRMT R103, R98, 0x8880, RZ ;  /* 0x0000888062677816 */ /* 0x000fe200000000ff */
[C---:B------:R-:W-:Y:S01]  /*8cf0*/  IMAD R29, R76.reuse, R33, RZ ;  /* 0x000000214c1d7224 */ /* 0x040fe200078e02ff */
[----:B------:R-:W-:Y:S01]  /*8d00*/  I2IP.S8.S32.SAT R10, R11, R10, RZ ;  /* 0x0000000a0b0a7239 */ /* 0x000fe200000014ff */
[C---:B------:R-:W-:Y:S01]  /*8d10*/  IMAD R33, R76.reuse, R37, RZ ;  /* 0x000000254c217224 */ /* 0x040fe200078e02ff */
[----:B------:R-:W-:Y:S01]  /*8d20*/  MOV R11, R136 ;  /* 0x00000088000b7202 */ /* 0x000fe20000000f00 */
[C---:B------:R-:W-:Y:S01]  /*8d30*/  IMAD R6, R76.reuse, R14, RZ ;  /* 0x0000000e4c067224 */ /* 0x040fe200078e02ff */
[----:B------:R-:W-:Y:S01]  /*8d40*/  I2IP.S8.S32.SAT R169, R9, R8, R10 ;  /* 0x0000000809a97239 */ /* 0x000fe2000000140a */
[C---:B------:R-:W-:Y:S01]  /*8d50*/  IMAD R37, R76.reuse, R41, RZ ;  /* 0x000000294c257224 */ /* 0x040fe200078e02ff */
[----:B------:R-:W-:Y:S01]  /*8d60*/  SHF.R.S32.HI R9, RZ, 0x18, R128 ;  /* 0x00000018ff097819 */ /* 0x000fe20000011480 */
[-C--:B------:R-:W-:Y:S01]  /*8d70*/  IMAD R4, R81, R80.reuse, R4 ;  /* 0x0000005051047224 */ /* 0x080fe200078e0204 */
[----:B------:R-:W-:Y:S01]  /*8d80*/  SHF.R.S32.HI R83, RZ, 0x18, R97 ;  /* 0x00000018ff537819 */ /* 0x000fe20000011461 */
[----:B------:R-:W-:Y:S01]  /*8d90*/  IMAD R41, R76, R45, RZ ;  /* 0x0000002d4c297224 */ /* 0x000fe200078e02ff */
[----:B------:R-:W-:Y:S01]  /*8da0*/  SHF.L.U32 R102, R98, 0x10, RZ ;  /* 0x0000001062667819 */ /* 0x000fe200000006ff */
[----:B------:R-:W-:Y:S01]  /*8db0*/  IMAD R7, R76, R15, RZ ;  /* 0x0000000f4c077224 */ /* 0x000fe200078e02ff */
[----:B------:R-:W-:Y:S01]  /*8dc0*/  SHF.L.U32 R101, R98, 0x8, RZ ;  /* 0x0000000862657819 */ /* 0x000fe200000006ff */
[----:B------:R-:W-:Y:S01]  /*8dd0*/  IMAD R45, R76, R49, RZ ;  /* 0x000000314c2d7224 */ /* 0x000fe200078e02ff */
[C---:B------:R-:W-:Y:S01]  /*8de0*/  PRMT R100, R99.reuse, 0x8880, RZ ;  /* 0x0000888063647816 */ /* 0x040fe200000000ff */
[-C--:B------:R-:W-:Y:S01]  /*8df0*/  IMAD R5, R64, R80.reuse, R5 ;  /* 0x0000005040057224 */ /* 0x080fe200078e0205 */
[----:B------:R-:W-:Y:S01]  /*8e00*/  SHF.R.S32.HI R84, RZ, 0x18, R98 ;  /* 0x00000018ff547819 */ /* 0x000fe20000011462 */
[C---:B------:R-:W-:Y:S01]  /*8e10*/  IMAD R49, R76.reuse, R53, RZ ;  /* 0x000000354c317224 */ /* 0x040fe200078e02ff */
[----:B------:R-:W-:Y:S01]  /*8e20*/  SHF.L.U32 R98, R99, 0x10, RZ ;  /* 0x0000001063627819 */ /* 0x000fe200000006ff */
[----:B------:R-:W-:Y:S01]  /*8e30*/  IMAD R53, R76, R57, RZ ;  /* 0x000000394c357224 */ /* 0x000fe200078e02ff */
[----:B------:R-:W-:Y:S01]  /*8e40*/  SHF.L.U32 R131, R88, 0x8, RZ ;  /* 0x0000000858837819 */ /* 0x000fe200000006ff */
[-C--:B------:R-:W-:Y:S01]  /*8e50*/  IMAD R6, R3, R80.reuse, R6 ;  /* 0x0000005003067224 */ /* 0x080fe200078e0206 */
[----:B------:R-:W-:Y:S01]  /*8e60*/  MOV R3, R133 ;  /* 0x0000008500037202 */ /* 0x000fe20000000f00 */
[C---:B------:R-:W-:Y:S01]  /*8e70*/  IMAD R57, R76.reuse, R61, RZ ;  /* 0x0000003d4c397224 */ /* 0x040fe200078e02ff */
[----:B------:R-:W-:Y:S01]  /*8e80*/  SHF.R.S32.HI R88, RZ, 0x18, R88 ;  /* 0x00000018ff587819 */ /* 0x000fe20000011458 */
[----:B------:R-:W-:Y:S01]  /*8e90*/  IMAD R61, R76, R65, RZ ;  /* 0x000000414c3d7224 */ /* 0x000fe200078e02ff */
[----:B------:R-:W-:Y:S01]  /*8ea0*/  SHF.R.S32.HI R65, RZ, 0x18, R134 ;  /* 0x00000018ff417819 */ /* 0x000fe20000011486 */
[----:B------:R-:W-:Y:S01]  /*8eb0*/  IMAD R7, R86, R80, R7 ;  /* 0x0000005056077224 */ /* 0x000fe200078e0207 */
[----:B------:R-:W-:Y:S01]  /*8ec0*/  SHF.L.U32 R125, R90, 0x8, RZ ;  /* 0x000000085a7d7819 */ /* 0x000fe200000006ff */
[C---:B------:R-:W-:Y:S01]  /*8ed0*/  IMAD R14, R76.reuse, R18, RZ ;  /* 0x000000124c0e7224 */ /* 0x040fe200078e02ff */
[----:B------:R-:W-:Y:S01]  /*8ee0*/  SHF.R.S32.HI R90, RZ, 0x18, R90 ;  /* 0x00000018ff5a7819 */ /* 0x000fe2000001145a */
[----:B------:R-:W-:Y:S01]  /*8ef0*/  IMAD R12, R11, R80, R12 ;  /* 0x000000500b0c7224 */ /* 0x000fe200078e020c */
[----:B------:R-:W-:Y:S01]  /*8f00*/  I2IP.S8.S32.SAT R6, R7, R6, RZ ;  /* 0x0000000607067239 */ /* 0x000fe200000014ff */
[----:B------:R-:W-:Y:S01]  /*8f10*/  IMAD R15, R76, R19, RZ ;  /* 0x000000134c0f7224 */ /* 0x000fe200078e02ff */
[----:B------:R-:W-:Y:S01]  /*8f20*/  SHF.L.U32 R119, R92, 0x8, RZ ;  /* 0x000000085c777819 */ /* 0x000fe200000006ff */
[----:B------:R-:W-:Y:S01]  /*8f30*/  IMAD R13, R0, R80, R13 ;  /* 0x00000050000d7224 */ /* 0x000fe200078e020d */
[----:B------:R-:W-:Y:S01]  /*8f40*/  I2IP.S8.S32.SAT R170, R5, R4, R6 ;  /* 0x0000000405aa7239 */ /* 0x000fe20000001406 */
[-C--:B------:R-:W-:Y:S01]  /*8f50*/  IMAD R14, R65, R80.reuse, R14 ;  /* 0x00000050410e7224 */ /* 0x080fe200078e020e */
[----:B------:R-:W-:Y:S01]  /*8f60*/  SHF.R.S32.HI R0, RZ, 0x18, R132 ;  /* 0x00000018ff007819 */ /* 0x000fe20000011484 */
[----:B------:R-:W-:Y:S01]  /*8f70*/  IMAD R15, R87, R80, R15 ;  /* 0x00000050570f7224 */ /* 0x000fe200078e020f */
[----:B------:R-:W-:Y:S01]  /*8f80*/  MOV R5, R124 ;  /* 0x0000007c00057202 */ /* 0x000fe20000000f00 */
[----:B------:R-:W-:Y:S01]  /*8f90*/  IMAD R16, R3, R80, R16 ;  /* 0x0000005003107224 */ /* 0x000fe200078e0210 */
[----:B------:R-:W-:Y:S01]  /*8fa0*/  SHF.R.S32.HI R3, RZ, 0x18, R131 ;  /* 0x00000018ff037819 */ /* 0x000fe20000011483 */
[C---:B------:R-:W-:Y:S01]  /*8fb0*/  IMAD R18, R76.reuse, R22, RZ ;  /* 0x000000164c127224 */ /* 0x040fe200078e02ff */
[----:B------:R-:W-:Y:S01]  /*8fc0*/  I2IP.S8.S32.SAT R14, R15, R14, RZ ;  /* 0x0000000e0f0e7239 */ /* 0x000fe200000014ff */
[----:B------:R-:W-:Y:S01]  /*8fd0*/  IMAD R19, R76, R23, RZ ;  /* 0x000000174c137224 */ /* 0x000fe200078e02ff */
[----:B------:R-:W-:Y:S01]  /*8fe0*/  SHF.R.S32.HI R92, RZ, 0x18, R92 ;  /* 0x00000018ff5c7819 */ /* 0x000fe2000001145c */
[----:B------:R-:W-:Y:S01]  /*8ff0*/  IMAD R17, R0, R80, R17 ;  /* 0x0000005000117224 */ /* 0x000fe200078e0211 */
[----:B------:R-:W-:Y:S01]  /*9000*/  I2IP.S8.S32.SAT R171, R13, R12, R14 ;  /* 0x0000000c0dab7239 */ /* 0x000fe2000000140e */
[----:B------:R-:W-:Y:S01]  /*9010*/  IMAD.MOV.U32 R7, RZ, RZ, R130 ;  /* 0x000000ffff077224 */ /* 0x000fe200078e0082 */
[----:B------:R-:W-:Y:S01]  /*9020*/  SHF.R.S32.HI R0, RZ, 0x18, R129 ;  /* 0x00000018ff007819 */ /* 0x000fe20000011481 */
[-C--:B------:R-:W-:Y:S01]  /*9030*/  IMAD R18, R3, R80.reuse, R18 ;  /* 0x0000005003127224 */ /* 0x080fe200078e0212 */
[----:B------:R-:W-:Y:S01]  /*9040*/  MOV R3, R127 ;  /* 0x0000007f00037202 */ /* 0x000fe20000000f00 */
[----:B------:R-:W-:Y:S01]  /*9050*/  IMAD R19, R88, R80, R19 ;  /* 0x0000005058137224 */ /* 0x000fe200078e0213 */
[----:B------:R-:W-:Y:S01]  /*9060*/  SHF.L.U32 R111, R94, 0x8, RZ ;  /* 0x000000085e6f7819 */ /* 0x000fe200000006ff */
[C---:B------:R-:W-:Y:S01]  /*9070*/  IMAD R22, R76.reuse, R26, RZ ;  /* 0x0000001a4c167224 */ /* 0x040fe200078e02ff */
[----:B------:R-:W-:Y:S01]  /*9080*/  SHF.R.S32.HI R94, RZ, 0x18, R94 ;  /* 0x00000018ff5e7819 */ /* 0x000fe2000001145e */
[----:B------:R-:W-:Y:S01]  /*9090*/  IMAD R20, R7, R80, R20 ;  /* 0x0000005007147224 */ /* 0x000fe200078e0214 */
[----:B------:R-:W-:Y:S01]  /*90a0*/  I2IP.S8.S32.SAT R18, R19, R18, RZ ;  /* 0x0000001213127239 */ /* 0x000fe200000014ff */
[----:B------:R-:W-:Y:S01]  /*90b0*/  IMAD R23, R76, R27, RZ ;  /* 0x0000001b4c177224 */ /* 0x000fe200078e02ff */
[----:B------:R-:W-:Y:S01]  /*90c0*/  SHF.R.S32.HI R7, RZ, 0x18, R122 ;  /* 0x00000018ff077819 */ /* 0x000fe2000001147a */
[----:B------:R-:W-:Y:S01]  /*90d0*/  IMAD R21, R0, R80, R21 ;  /* 0x0000005000157224 */ /* 0x000fe200078e0215 */
[----:B------:R-:W-:Y:S01]  /*90e0*/  I2IP.S8.S32.SAT R16, R17, R16, R18 ;  /* 0x0000001011107239 */ /* 0x000fe20000001412 */
[-C--:B------:R-:W-:Y:S01]  /*90f0*/  IMAD R22, R9, R80.reuse, R22 ;  /* 0x0000005009167224 */ /* 0x080fe200078e0216 */
[----:B------:R-:W-:Y:S01]  /*9100*/  SHF.R.S32.HI R0, RZ, 0x18, R126 ;  /* 0x00000018ff007819 */ /* 0x000fe2000001147e */
[-C--:B------:R-:W-:Y:S01]  /*9110*/  IMAD R23, R89, R80.reuse, R23 ;  /* 0x0000005059177224 */ /* 0x080fe200078e0217 */
[----:B------:R-:W-:Y:S01]  /*9120*/  SHF.L.U32 R110, R96, 0x8, RZ ;  /* 0x00000008606e7819 */ /* 0x000fe200000006ff */
        /* <DEDUP_REMOVED lines=8> */
[-C--:B------:R-:W-:Y:S01]  /*91b0*/  IMAD R26, R3, R80.reuse, R26 ;  /* 0x00000050031a7224 */ /* 0x080fe200078e021a */
[----:B------:R-:W-:Y:S01]  /*91c0*/  SHF.R.S32.HI R0, RZ, 0x18, R123 ;  /* 0x00000018ff007819 */ /* 0x000fe2000001147b */
[----:B------:R-:W-:Y:S01]  /*91d0*/  IMAD R27, R90, R80, R27 ;  /* 0x000000505a1b7224 */ /* 0x000fe200078e021b */
[----:B------:R-:W-:Y:S01]  /*91e0*/  MOV R3, R121 ;  /* 0x0000007900037202 */ /* 0x000fe20000000f00 */
[C---:B------:R-:W-:Y:S02]  /*91f0*/  IMAD R30, R76.reuse, R34, RZ ;  /* 0x000000224c1e7224 */ /* 0x040fe400078e02ff */
        /* <DEDUP_REMOVED lines=9> */
[----:B------:R-:W-:Y:S01]  /*9290*/  SHF.R.S32.HI R7, RZ, 0x18, R111 ;  /* 0x00000018ff077819 */ /* 0x000fe2000001146f */
[C---:B------:R-:W-:Y:S02]  /*92a0*/  IMAD R34, R76.reuse, R38, RZ ;  /* 0x000000264c227224 */ /* 0x040fe400078e02ff */
[----:B------:R-:W-:Y:S01]  /*92b0*/  IMAD R32, R3, R80, R32 ;  /* 0x0000005003207224 */ /* 0x000fe200078e0220 */
[----:B------:R-:W-:Y:S01]  /*92c0*/  I2IP.S8.S32.SAT R19, R31, R30, RZ ;  /* 0x0000001e1f137239 */ /* 0x000fe200000014ff */
[----:B------:R-:W-:Y:S01]  /*92d0*/  IMAD R35, R76, R39, RZ ;  /* 0x000000274c237224 */ /* 0x000fe200078e02ff */
[----:B------:R-:W-:Y:S01]  /*92e0*/  MOV R3, R118 ;  /* 0x0000007600037202 */ /* 0x000fe20000000f00 */
[----:B------:R-:W-:Y:S01]  /*92f0*/  IMAD R33, R0, R80, R33 ;  /* 0x0000005000217224 */ /* 0x000fe200078e0221 */
[----:B------:R-:W-:Y:S01]  /*9300*/  I2IP.S8.S32.SAT R19, R29, R28, R19 ;  /* 0x0000001c1d137239 */ /* 0x000fe20000001413 */
[-C--:B------:R-:W-:Y:S01]  /*9310*/  IMAD R34, R5, R80.reuse, R34 ;  /* 0x0000005005227224 */ /* 0x080fe200078e0222 */
[----:B------:R-:W-:Y:S01]  /*9320*/  SHF.R.S32.HI R0, RZ, 0x18, R117 ;  /* 0x00000018ff007819 */ /* 0x000fe20000011475 */
[-C--:B------:R-:W-:Y:S02]  /*9330*/  IMAD R35, R92, R80.reuse, R35 ;  /* 0x000000505c237224 */ /* 0x080fe400078e0223 */
[----:B------:R-:W-:Y:S01]  /*9340*/  IMAD R36, R3, R80, R36 ;  /* 0x0000005003247224 */ /* 0x000fe200078e0224 */
[----:B------:R-:W-:Y:S01]  /*9350*/  SHF.R.S32.HI R3, RZ, 0x18, R116 ;  /* 0x00000018ff037819 */ /* 0x000fe20000011474 */
[C---:B------:R-:W-:Y:S01]  /*9360*/  IMAD R38, R76.reuse, R42, RZ ;  /* 0x0000002a4c267224 */ /* 0x040fe200078e02ff */
[----:B------:R-:W-:Y:S01]  /*9370*/  I2IP.S8.S32.SAT R34, R35, R34, RZ ;  /* 0x0000002223227239 */ /* 0x000fe200000014ff */
[----:B------:R-:W-:Y:S02]  /*9380*/  IMAD R39, R76, R43, RZ ;  /* 0x0000002b4c277224 */ /* 0x000fe400078e02ff */
[----:B------:R-:W-:Y:S01]  /*9390*/  IMAD R37, R0, R80, R37 ;  /* 0x0000005000257224 */ /* 0x000fe200078e0225 */
[----:B------:R-:W-:Y:S01]  /*93a0*/  I2IP.S8.S32.SAT R32, R33, R32, R34 ;  /* 0x0000002021207239 */ /* 0x000fe20000001422 */
[----:B------:R-:W-:Y:S01]  /*93b0*/  IMAD.MOV.U32 R5, RZ, RZ, R115 ;  /* 0x000000ffff057224 */ /* 0x000fe200078e0073 */
[----:B------:R-:W-:Y:S01]  /*93c0*/  SHF.R.S32.HI R0, RZ, 0x18, R113 ;  /* 0x00000018ff007819 */ /* 0x000fe20000011471 */
[-C--:B------:R-:W-:Y:S01]  /*93d0*/  IMAD R38, R3, R80.reuse, R38 ;  /* 0x0000005003267224 */ /* 0x080fe200078e0226 */
[----:B------:R-:W-:Y:S01]  /*93e0*/  MOV R3, R109 ;  /* 0x0000006d00037202 */ /* 0x000fe20000000f00 */
[----:B------:R-:W-:Y:S02]  /*93f0*/  IMAD R39, R93, R80, R39 ;  /* 0x000000505d277224 */ /* 0x000fe400078e0227 */
        /* <DEDUP_REMOVED lines=9> */
[-C--:B------:R-:W-:Y:S01]  /*9490*/  IMAD R43, R94, R80.reuse, R43 ;  /* 0x000000505e2b7224 */ /* 0x080fe200078e022b */
[----:B------:R-:W-:Y:S01]  /*94a0*/  SHF.R.S32.HI R7, RZ, 0x18, R110 ;  /* 0x00000018ff077819 */ /* 0x000fe2000001146e */
[----:B------:R-:W-:Y:S01]  /*94b0*/  IMAD R44, R3, R80, R44 ;  /* 0x00000050032c7224 */ /* 0x000fe200078e022c */
[----:B------:R-:W-:Y:S01]  /*94c0*/  SHF.R.S32.HI R3, RZ, 0x18, R105 ;  /* 0x00000018ff037819 */ /* 0x000fe20000011469 */
[C---:B------:R-:W-:Y:S01]  /*94d0*/  IMAD R46, R76.reuse, R50, RZ ;  /* 0x000000324c2e7224 */ /* 0x040fe200078e02ff */
[----:B------:R-:W-:Y:S01]  /*94e0*/  I2IP.S8.S32.SAT R34, R43, R42, RZ ;  /* 0x0000002a2b227239 */ /* 0x000fe200000014ff */
[----:B------:R-:W-:Y:S02]  /*94f0*/  IMAD R47, R76, R51, RZ ;  /* 0x000000334c2f7224 */ /* 0x000fe400078e02ff */
        /* <DEDUP_REMOVED lines=10> */
[----:B------:R-:W-:Y:S01]  /*95a0*/  MOV R5, R103 ;  /* 0x0000006700057202 */ /* 0x000fe20000000f00 */
[-C--:B------:R-:W-:Y:S01]  /*95b0*/  IMAD R49, R0, R80.reuse, R49 ;  /* 0x0000005000317224 */ /* 0x080fe200078e0231 */
[----:B------:R-:W-:Y:S01]  /*95c0*/  SHF.R.S32.HI R0, RZ, 0x18, R106 ;  /* 0x00000018ff007819 */ /* 0x000fe2000001146a */
[----:B------:R-:W-:Y:S01]  /*95d0*/  IMAD R50, R7, R80, R50 ;  /* 0x0000005007327224 */ /* 0x000fe200078e0232 */
[----:B------:R-:W-:Y:S01]  /*95e0*/  I2IP.S8.S32.SAT R35, R45, R44, R35 ;  /* 0x0000002c2d237239 */ /* 0x000fe20000001423 */
[-C--:B------:R-:W-:Y:S02]  /*95f0*/  IMAD R51, R82, R80.reuse, R51 ;  /* 0x0000005052337224 */ /* 0x080fe400078e0233 */
[----:B------:R-:W-:Y:S01]  /*9600*/  IMAD R52, R3, R80, R52 ;  /* 0x0000005003347224 */ /* 0x000fe200078e0234 */
[----:B------:R-:W-:Y:S01]  /*9610*/  SHF.R.S32.HI R3, RZ, 0x18, R104 ;  /* 0x00000018ff037819 */ /* 0x000fe20000011468 */
[----:B------:R-:W-:Y:S01]  /*9620*/  IMAD R54, R76, R58, RZ ;  /* 0x0000003a4c367224 */ /* 0x000fe200078e02ff */
[----:B------:R-:W-:Y:S01]  /*9630*/  I2IP.S8.S32.SAT R50, R51, R50, RZ ;  /* 0x0000003233327239 */ /* 0x000fe200000014ff */
[----:B------:R-:W-:Y:S01]  /*9640*/  IMAD R53, R0, R80, R53 ;  /* 0x0000005000357224 */ /* 0x000fe200078e0235 */
[----:B------:R-:W-:Y:S01]  /*9650*/  SHF.R.S32.HI R0, RZ, 0x18, R102 ;  /* 0x00000018ff007819 */ /* 0x000fe20000011466 */
[C---:B------:R-:W-:Y:S01]  /*9660*/  IMAD R55, R76.reuse, R59, RZ ;  /* 0x0000003b4c377224 */ /* 0x040fe200078e02ff */
[----:B------:R-:W-:Y:S01]  /*9670*/  I2IP.S8.S32.SAT R48, R49, R48, R50 ;  /* 0x0000003031307239 */ /* 0x000fe20000001432 */
[-C--:B------:R-:W-:Y:S01]  /*9680*/  IMAD R54, R3, R80.reuse, R54 ;  /* 0x0000005003367224 */ /* 0x080fe200078e0236 */
[----:B------:R-:W-:Y:S01]  /*9690*/  SHF.R.S32.HI R3, RZ, 0x18, R101 ;  /* 0x00000018ff037819 */ /* 0x000fe20000011465 */
[-C--:B------:R-:W-:Y:S02]  /*96a0*/  IMAD R55, R83, R80.reuse, R55 ;  /* 0x0000005053377224 */ /* 0x080fe400078e0237 */
[----:B------:R-:W-:Y:S02]  /*96b0*/  IMAD R56, R5, R80, R56 ;  /* 0x0000005005387224 */ /* 0x000fe400078e0238 */
[----:B------:R-:W-:Y:S01]  /*96c0*/  IMAD R58, R76, R62, RZ ;  /* 0x0000003e4c3a7224 */ /* 0x000fe200078e02ff */
[----:B------:R-:W-:Y:S01]  /*96d0*/  I2IP.S8.S32.SAT R49, R55, R54, RZ ;  /* 0x0000003637317239 */ /* 0x000fe200000014ff */
[----:B------:R-:W-:Y:S01]  /*96e0*/  IMAD R57, R0, R80, R57 ;  /* 0x0000005000397224 */ /* 0x000fe200078e0239 */
[----:B------:R-:W-:Y:S01]  /*96f0*/  SHF.R.S32.HI R0, RZ, 0x18, R98 ;  /* 0x00000018ff007819 */ /* 0x000fe20000011462 */
[----:B------:R-:W-:Y:S01]  /*9700*/  IMAD R59, R76, R63, RZ ;  /* 0x0000003f4c3b7224 */ /* 0x000fe200078e02ff */
[----:B------:R-:W-:Y:S01]  /*9710*/  I2IP.S8.S32.SAT R49, R53, R52, R49 ;  /* 0x0000003435317239 */ /* 0x000fe20000001431 */
[----:B------:R-:W-:Y:S02]  /*9720*/  IMAD.MOV.U32 R5, RZ, RZ, R100 ;  /* 0x000000ffff057224 */ /* 0x000fe400078e0064 */
[-C--:B------:R-:W-:Y:S02]  /*9730*/  IMAD R58, R3, R80.reuse, R58 ;  /* 0x00000050033a7224 */ /* 0x080fe400078e023a */
[----:B------:R-:W-:Y:S02]  /*9740*/  IMAD.SHL.U32 R97, R99, 0x100, RZ ;  /* 0x0000010063617824 */ /* 0x000fe400078e00ff */
[-C--:B------:R-:W-:Y:S02]  /*9750*/  IMAD R59, R84, R80.reuse, R59 ;  /* 0x00000050543b7224 */ /* 0x080fe400078e023b */
[-C--:B------:R-:W-:Y:S01]  /*9760*/  IMAD R60, R5, R80.reuse, R60 ;  /* 0x00000050053c7224 */ /* 0x080fe200078e023c */
[----:B------:R-:W-:Y:S01]  /*9770*/  SHF.R.S32.HI R3, RZ, 0x18, R97 ;  /* 0x00000018ff037819 */ /* 0x000fe20000011461 */
[----:B------:R-:W-:Y:S01]  /*9780*/  IMAD R61, R0, R80, R61 ;  /* 0x00000050003d7224 */ /* 0x000fe200078e023d */
[----:B------:R-:W-:Y:S01]  /*9790*/  LOP3.LUT R0, R152, UR8, RZ, 0xfc, !PT ;  /* 0x0000000898007c12 */ /* 0x000fe2000f8efcff */
[C---:B------:R-:W-:Y:S01]  /*97a0*/  IMAD R62, R76.reuse, R66, RZ ;  /* 0x000000424c3e7224 */ /* 0x040fe200078e02ff */
[----:B------:R-:W-:Y:S01]  /*97b0*/  I2IP.S8.S32.SAT R50, R59, R58, RZ ;  /* 0x0000003a3b327239 */ /* 0x000fe200000014ff */
[----:B------:R-:W-:Y:S02]  /*97c0*/  IMAD R63, R76, R67, RZ ;  /* 0x000000434c3f7224 */ /* 0x000fe400078e02ff */
[----:B------:R1:W-:Y:S01]  /*97d0*/  STS.128 [R0+UR49+0x6200], R168 ;  /* 0x006200a800007988 */ /* 0x0003e20008000c31 */
[-C--:B------:R-:W-:Y:S01]  /*97e0*/  IMAD R62, R3, R80.reuse, R62 ;  /* 0x00000050033e7224 */ /* 0x080fe200078e023e */
[----:B------:R-:W-:Y:S01]  /*97f0*/  IADD3 R3, PT, PT, R0, UR49, RZ ;  /* 0x0000003100037c10 */ /* 0x000fe2000fffe0ff */
[----:B------:R-:W-:Y:S01]  /*9800*/  IMAD R63, R96, R80, R63 ;  /* 0x00000050603f7224 */ /* 0x000fe200078e023f */
[----:B------:R-:W-:Y:S02]  /*9810*/  I2IP.S8.S32.SAT R50, R57, R56, R50 ;  /* 0x0000003839327239 */ /* 0x000fe40000001432 */
        /* <DEDUP_REMOVED lines=24> */
.L_x_114:
[----:B------:R-:W-:Y:S05]  /*99a0*/  BSYNC.RECONVERGENT B0 ;  /* 0x0000000000007941 */ /* 0x000fea0003800200 */
.L_x_113:
[----:B-1----:R-:W-:Y:S01]  /*99b0*/  IADD3 R0, PT, PT, R79, 0x1, RZ ;  /* 0x000000014f007810 */ /* 0x002fe20007ffe0ff */
[----:B------:R-:W-:Y:S04]  /*99c0*/  BSSY.RECONVERGENT B0, `(.L_x_115) ;  /* 0x0000003000007945 */ /* 0x000fe80003800200 */
[----:B------:R-:W-:Y:S05]  /*99d0*/  @P0 BRA `(.L_x_116) ;  /* 0x0000000000040947 */ /* 0x000fea0003800000 */
[----:B------:R-:W-:Y:S04]  /*99e0*/  DEPBAR.LE SB0, 0x1 ;  /* 0x000080400000791a */ /* 0x000fe80000000000 */
.L_x_116:
[----:B------:R-:W-:Y:S05]  /*99f0*/  BSYNC.RECONVERGENT B0 ;  /* 0x0000000000007941 */ /* 0x000fea0003800200 */
.L_x_115:
[----:B------:R-:W-:Y:S01]  /*9a00*/  BAR.SYNC.DEFER_BLOCKING 0x1, 0x80 ;  /* 0x0042000000007b1d */ /* 0x000fe20000010000 */
[----:B------:R-:W-:Y:S01]  /*9a10*/  ISETP.NE.AND P2, PT, R166, RZ, PT ;  /* 0x000000ffa600720c */ /* 0x000fe20003f45270 */
[----:B------:R-:W-:Y:S01]  /*9a20*/  UISETP.NE.AND UP0, UPT, UR54, 0x2, UPT ;  /* 0x000000023600788c */ /* 0x000fe2000bf05270 */
[----:B------:R-:W-:Y:S01]  /*9a30*/  ISETP.NE.AND P0, PT, R167, 0x2, PT ;  /* 0x00000002a700780c */ /* 0x000fe20003f05270 */
[----:B------:R-:W-:Y:S01]  /*9a40*/  IMAD.IADD R20, R75, 0x1, R143 ;  /* 0x000000014b147824 */ /* 0x000fe200078e028f */
[----:B------:R-:W-:Y:S01]  /*9a50*/  ISETP.NE.AND P1, PT, R0, 0x2, PT ;  /* 0x000000020000780c */ /* 0x000fe20003f25270 */
[----:B------:R-:W-:Y:S01]  /*9a60*/  USEL UR54, UR54, URZ, UP0 ;  /* 0x000000ff36367287 */ /* 0x000fe20008000000 */
[----:B------:R-:W-:Y:S01]  /*9a70*/  SEL R3, RZ, 0x1, P0 ;  /* 0x00000001ff037807 */ /* 0x000fe20000000000 */
[----:B------:R-:W-:Y:S01]  /*9a80*/  IMAD.IADD R21, R77, 0x1, R150 ;  /* 0x000000014d157824 */ /* 0x000fe200078e0296 */
[----:B------:R-:W-:Y:S02]  /*9a90*/  SEL R4, RZ, 0x1, P1 ;  /* 0x00000001ff047807 */ /* 0x000fe40000800000 */
[----:B------:R-:W-:Y:S02]  /*9aa0*/  LOP3.LUT R160, R160, R3, RZ, 0x3c, !PT ;  /* 0x00000003a0a07212 */ /* 0x000fe400078e3cff */
[----:B------:R-:W-:Y:S02]  /*9ab0*/  LOP3.LUT R161, R161, R4, RZ, 0x3c, !PT ;  /* 0x00000004a1a17212 */ /* 0x000fe400078e3cff */
[----:B------:R-:W-:Y:S02]  /*9ac0*/  @P2 R2UR UR36, R157 ;  /* 0x000000009d2422ca */ /* 0x000fe400000e0000 */
[----:B------:R-:W-:Y:S02]  /*9ad0*/  SEL R167, R167, RZ, P0 ;  /* 0x000000ffa7a77207 */ /* 0x000fe40000000000 */
[----:B------:R-:W-:Y:S01]  /*9ae0*/  SEL R79, R0, RZ, P1 ;  /* 0x000000ff004f7207 */ /* 0x000fe20000800000 */
[----:B------:R-:W-:Y:S10]  /*9af0*/  @P2 BRA `(.L_x_117) ;  /* 0xffffffac00982947 */ /* 0x000ff4000383ffff */
[----:B------:R-:W-:Y:S05]  /*9b00*/  EXIT ;  /* 0x000000000000794d */ /* 0x000fea0003800000 */
.L_x_19:
[----:B--2---:R2:W1:Y:S02]  /*9b10*/  SYNCS.PHASECHK.TRANS64.TRYWAIT P0, [R3+URZ+0xd0], R2 ;  /* 0x0000d002030075a7 */ /* 0x00446400080011ff */
[----:B-1----:R-:W-:Y:S05]  /*9b20*/  @!P0 NANOSLEEP.SYNCS 0x989680 ;  /* 0x009896800000895d */ /* 0x002fea0003900000 */
[----:B------:R-:W1:Y:S02]  /*9b30*/  @!P0 SYNCS.PHASECHK.TRANS64 P0, [R3+URZ+0xd0], R2 ;  /* 0x0000d002030085a7 */ /* 0x000e6400080010ff */
[----:B-1----:R-:W-:Y:S05]  /*9b40*/  @!P0 BRA `(.L_x_19) ;  /* 0xfffffffc00f08947 */ /* 0x002fea000383ffff */
[----:B------:R-:W-:Y:S05]  /*9b50*/  BRA `(.L_x_118) ;  /* 0xffffff7800887947 */ /* 0x000fea000383ffff */
.L_x_22:
[----:B-1----:R-:W-:Y:S07]  /*9b60*/  MOV R2, UR33 ;  /* 0x0000002100027c02 */ /* 0x002fee0008000f00 */
.L_x_119:
[----:B-1----:R1:W2:Y:S02]  /*9b70*/  SYNCS.PHASECHK.TRANS64.TRYWAIT P0, [R2+URZ+0x20], R5 ;  /* 0x00002005020075a7 */ /* 0x0022a400080011ff */
[----:B--2---:R-:W-:Y:S05]  /*9b80*/  @!P0 NANOSLEEP.SYNCS 0x989680 ;  /* 0x009896800000895d */ /* 0x004fea0003900000 */
[----:B------:R-:W2:Y:S02]  /*9b90*/  @!P0 SYNCS.PHASECHK.TRANS64 P0, [R2+URZ+0x20], R5 ;  /* 0x00002005020085a7 */ /* 0x000ea400080010ff */
[----:B--2---:R-:W-:Y:S05]  /*9ba0*/  @!P0 BRA `(.L_x_119) ;  /* 0xfffffffc00f08947 */ /* 0x004fea000383ffff */
[----:B------:R-:W-:Y:S05]  /*9bb0*/  BRA `(.L_x_21) ;  /* 0xffffff7800d87947 */ /* 0x000fea000383ffff */
.L_x_28:
[----:B-1----:R-:W-:Y:S07]  /*9bc0*/  MOV R2, UR17 ;  /* 0x0000001100027c02 */ /* 0x002fee0008000f00 */
.L_x_120:
[----:B-1----:R1:W2:Y:S02]  /*9bd0*/  SYNCS.PHASECHK.TRANS64.TRYWAIT P0, [R2+URZ+0x20], R5 ;  /* 0x00002005020075a7 */ /* 0x0022a400080011ff */
[----:B--2---:R-:W-:Y:S05]  /*9be0*/  @!P0 NANOSLEEP.SYNCS 0x989680 ;  /* 0x009896800000895d */ /* 0x004fea0003900000 */
[----:B------:R-:W2:Y:S02]  /*9bf0*/  @!P0 SYNCS.PHASECHK.TRANS64 P0, [R2+URZ+0x20], R5 ;  /* 0x00002005020085a7 */ /* 0x000ea400080010ff */
[----:B--2---:R-:W-:Y:S05]  /*9c00*/  @!P0 BRA `(.L_x_120) ;  /* 0xfffffffc00f08947 */ /* 0x004fea000383ffff */
[----:B------:R-:W-:Y:S05]  /*9c10*/  BRA `(.L_x_27) ;  /* 0xffffff7c00807947 */ /* 0x000fea000383ffff */
.L_x_32:
[----:B-1----:R1:W2:Y:S02]  /*9c20*/  SYNCS.PHASECHK.TRANS64.TRYWAIT P0, [R2+URZ+0x80], R3 ;  /* 0x00008003020075a7 */ /* 0x0022a400080011ff */
[----:B--2---:R-:W-:Y:S05]  /*9c30*/  @!P0 NANOSLEEP.SYNCS 0x989680 ;  /* 0x009896800000895d */ /* 0x004fea0003900000 */
[----:B------:R-:W2:Y:S02]  /*9c40*/  @!P0 SYNCS.PHASECHK.TRANS64 P0, [R2+URZ+0x80], R3 ;  /* 0x00008003020085a7 */ /* 0x000ea400080010ff */
[----:B--2---:R-:W-:Y:S05]  /*9c50*/  @!P0 BRA `(.L_x_32) ;  /* 0xfffffffc00f08947 */ /* 0x004fea000383ffff */
[----:B------:R-:W-:Y:S05]  /*9c60*/  BRA `(.L_x_121) ;  /* 0xffffff8000107947 */ /* 0x000fea000383ffff */
.L_x_36:
[----:B----4-:R-:W-:-:S07]  /*9c70*/  MOV R0, UR5 ;  /* 0x0000000500007c02 */ /* 0x010fce0008000f00 */
.L_x_122:
[----:B-1----:R1:W2:Y:S02]  /*9c80*/  SYNCS.PHASECHK.TRANS64.TRYWAIT P0, [R0+URZ], R3 ;  /* 0x00000003000075a7 */ /* 0x0022a400080011ff */
[----:B--2---:R-:W-:Y:S05]  /*9c90*/  @!P0 NANOSLEEP.SYNCS 0x989680 ;  /* 0x009896800000895d */ /* 0x004fea0003900000 */
[----:B------:R-:W2:Y:S02]  /*9ca0*/  @!P0 SYNCS.PHASECHK.TRANS64 P0, [R0+URZ], R3 ;  /* 0x00000003000085a7 */ /* 0x000ea400080010ff */
[----:B--2---:R-:W-:Y:S05]  /*9cb0*/  @!P0 BRA `(.L_x_122) ;  /* 0xfffffffc00f08947 */ /* 0x004fea000383ffff */
[----:B------:R-:W-:Y:S05]  /*9cc0*/  BRA `(.L_x_123) ;  /* 0xffffff8400807947 */ /* 0x000fea000383ffff */
.L_x_37:
[----:B----4-:R-:W-:-:S07]  /*9cd0*/  MOV R0, UR5 ;  /* 0x0000000500007c02 */ /* 0x010fce0008000f00 */
.L_x_124:
[----:B-1----:R1:W2:Y:S02]  /*9ce0*/  SYNCS.PHASECHK.TRANS64.TRYWAIT P0, [R0+URZ], R3 ;  /* 0x00000003000075a7 */ /* 0x0022a400080011ff */
[----:B--2---:R-:W-:Y:S05]  /*9cf0*/  @!P0 NANOSLEEP.SYNCS 0x989680 ;  /* 0x009896800000895d */ /* 0x004fea0003900000 */
[----:B------:R-:W2:Y:S02]  /*9d00*/  @!P0 SYNCS.PHASECHK.TRANS64 P0, [R0+URZ], R3 ;  /* 0x00000003000085a7 */ /* 0x000ea400080010ff */
[----:B--2---:R-:W-:Y:S05]  /*9d10*/  @!P0 BRA `(.L_x_124) ;  /* 0xfffffffc00f08947 */ /* 0x004fea000383ffff */
[----:B------:R-:W-:Y:S05]  /*9d20*/  BRA `(.L_x_125) ;  /* 0xffffff84008c7947 */ /* 0x000fea000383ffff */
.L_x_38:
[----:B----4-:R-:W-:-:S07]  /*9d30*/  MOV R0, UR5 ;  /* 0x0000000500007c02 */ /* 0x010fce0008000f00 */
.L_x_126:
[----:B-1----:R1:W2:Y:S02]  /*9d40*/  SYNCS.PHASECHK.TRANS64.TRYWAIT P0, [R0+URZ], R3 ;  /* 0x00000003000075a7 */ /* 0x0022a400080011ff */
[----:B--2---:R-:W-:Y:S05]  /*9d50*/  @!P0 NANOSLEEP.SYNCS 0x989680 ;  /* 0x009896800000895d */ /* 0x004fea0003900000 */
[----:B------:R-:W2:Y:S02]  /*9d60*/  @!P0 SYNCS.PHASECHK.TRANS64 P0, [R0+URZ], R3 ;  /* 0x00000003000085a7 */ /* 0x000ea400080010ff */
[----:B--2---:R-:W-:Y:S05]  /*9d70*/  @!P0 BRA `(.L_x_126) ;  /* 0xfffffffc00f08947 */ /* 0x004fea000383ffff */
[----:B------:R-:W-:Y:S05]  /*9d80*/  BRA `(.L_x_127) ;  /* 0xffffff8400987947 */ /* 0x000fea000383ffff */
.L_x_41:
[----:B-1----:R1:W2:Y:S02]  /*9d90*/  SYNCS.PHASECHK.TRANS64.TRYWAIT P0, [R0+URZ+0xc0], R5 ;  /* 0x0000c005000075a7 */ /* 0x0022a400080011ff */
[----:B--2---:R-:W-:Y:S05]  /*9da0*/  @!P0 NANOSLEEP.SYNCS 0x989680 ;  /* 0x009896800000895d */ /* 0x004fea0003900000 */
[----:B------:R-:W2:Y:S02]  /*9db0*/  @!P0 SYNCS.PHASECHK.TRANS64 P0, [R0+URZ+0xc0], R5 ;  /* 0x0000c005000085a7 */ /* 0x000ea400080010ff */
[----:B--2---:R-:W-:Y:S05]  /*9dc0*/  @!P0 BRA `(.L_x_41) ;  /* 0xfffffffc00f08947 */ /* 0x004fea000383ffff */
[----:B------:R-:W-:Y:S05]  /*9dd0*/  BRA `(.L_x_128) ;  /* 0xffffff8400f47947 */ /* 0x000fea000383ffff */
.L_x_42:
[----:B------:R-:W-:-:S07]  /*9de0*/  MOV R0, UR5 ;  /* 0x0000000500007c02 */ /* 0x000fce0008000f00 */
.L_x_129:
[----:B-1----:R1:W2:Y:S02]  /*9df0*/  SYNCS.PHASECHK.TRANS64.TRYWAIT P0, [R0+URZ+0x90], R5 ;  /* 0x00009005000075a7 */ /* 0x0022a400080011ff */
[----:B--2---:R-:W-:Y:S05]  /*9e00*/  @!P0 NANOSLEEP.SYNCS 0x989680 ;  /* 0x009896800000895d */ /* 0x004fea0003900000 */
[----:B------:R-:W2:Y:S02]  /*9e10*/  @!P0 SYNCS.PHASECHK.TRANS64 P0, [R0+URZ+0x90], R5 ;  /* 0x00009005000085a7 */ /* 0x000ea400080010ff */
[----:B--2---:R-:W-:Y:S05]  /*9e20*/  @!P0 BRA `(.L_x_129) ;  /* 0xfffffffc00f08947 */ /* 0x004fea000383ffff */
[----:B------:R-:W-:Y:S05]  /*9e30*/  BRA `(.L_x_130) ;  /* 0xffffff8800047947 */ /* 0x000fea000383ffff */
.L_x_43:
[----:B-1----:R1:W2:Y:S02]  /*9e40*/  SYNCS.PHASECHK.TRANS64.TRYWAIT P1, [R0+URZ+0x80], R5 ;  /* 0x00008005000075a7 */ /* 0x0022a400080211ff */
[----:B--2---:R-:W-:Y:S05]  /*9e50*/  @!P1 NANOSLEEP.SYNCS 0x989680 ;  /* 0x009896800000995d */ /* 0x004fea0003900000 */
[----:B------:R-:W2:Y:S02]  /*9e60*/  @!P1 SYNCS.PHASECHK.TRANS64 P1, [R0+URZ+0x80], R5 ;  /* 0x00008005000095a7 */ /* 0x000ea400080210ff */
[----:B--2---:R-:W-:Y:S05]  /*9e70*/  @!P1 BRA `(.L_x_43) ;  /* 0xfffffffc00f09947 */ /* 0x004fea000383ffff */
[----:B------:R-:W-:Y:S05]  /*9e80*/  BRA `(.L_x_131) ;  /* 0xffffff8800347947 */ /* 0x000fea000383ffff */
.L_x_46:
[----:B------:R-:W-:-:S07]  /*9e90*/  MOV R0, UR5 ;  /* 0x0000000500007c02 */ /* 0x000fce0008000f00 */
.L_x_132:
[----:B-1----:R1:W2:Y:S02]  /*9ea0*/  SYNCS.PHASECHK.TRANS64.TRYWAIT P0, [R0+URZ+0x90], R3 ;  /* 0x00009003000075a7 */ /* 0x0022a400080011ff */
[----:B--2---:R-:W-:Y:S05]  /*9eb0*/  @!P0 NANOSLEEP.SYNCS 0x989680 ;  /* 0x009896800000895d */ /* 0x004fea0003900000 */
[----:B------:R-:W2:Y:S02]  /*9ec0*/  @!P0 SYNCS.PHASECHK.TRANS64 P0, [R0+URZ+0x90], R3 ;  /* 0x00009003000085a7 */ /* 0x000ea400080010ff */
[----:B--2---:R-:W-:Y:S05]  /*9ed0*/  @!P0 BRA `(.L_x_132) ;  /* 0xfffffffc00f08947 */ /* 0x004fea000383ffff */
[----:B------:R-:W-:Y:S05]  /*9ee0*/  BRA `(.L_x_45) ;  /* 0xffffff8800887947 */ /* 0x000fea000383ffff */
.L_x_53:
[----:B-1----:R1:W2:Y:S02]  /*9ef0*/  SYNCS.PHASECHK.TRANS64.TRYWAIT P1, [R0+URZ+0x80], R5 ;  /* 0x00008005000075a7 */ /* 0x0022a400080211ff */
[----:B--2---:R-:W-:Y:S05]  /*9f00*/  @!P1 NANOSLEEP.SYNCS 0x989680 ;  /* 0x009896800000995d */ /* 0x004fea0003900000 */
[----:B------:R-:W2:Y:S02]  /*9f10*/  @!P1 SYNCS.PHASECHK.TRANS64 P1, [R0+URZ+0x80], R5 ;  /* 0x00008005000095a7 */ /* 0x000ea400080210ff */
[----:B--2---:R-:W-:Y:S05]  /*9f20*/  @!P1 BRA `(.L_x_53) ;  /* 0xfffffffc00f09947 */ /* 0x004fea000383ffff */
[----:B------:R-:W-:Y:S05]  /*9f30*/  BRA `(.L_x_133) ;  /* 0xffffff8c00f87947 */ /* 0x000fea000383ffff */
.L_x_54:
[----:B------:R-:W-:-:S07]  /*9f40*/  MOV R3, UR14 ;  /* 0x0000000e00037c02 */ /* 0x000fce0008000f00 */
.L_x_134:
[----:B-1----:R1:W2:Y:S02]  /*9f50*/  SYNCS.PHASECHK.TRANS64.TRYWAIT P0, [R3+URZ+0xb0], R0 ;  /* 0x0000b000030075a7 */ /* 0x0022a400080011ff */
[----:B--2---:R-:W-:Y:S05]  /*9f60*/  @!P0 NANOSLEEP.SYNCS 0x989680 ;  /* 0x009896800000895d */ /* 0x004fea0003900000 */
[----:B------:R-:W2:Y:S02]  /*9f70*/  @!P0 SYNCS.PHASECHK.TRANS64 P0, [R3+URZ+0xb0], R0 ;  /* 0x0000b000030085a7 */ /* 0x000ea400080010ff */
[----:B--2---:R-:W-:Y:S05]  /*9f80*/  @!P0 BRA `(.L_x_134) ;  /* 0xfffffffc00f08947 */ /* 0x004fea000383ffff */
[----:B------:R-:W-:Y:S05]  /*9f90*/  BRA `(.L_x_135) ;  /* 0xffffff9000307947 */ /* 0x000fea000383ffff */
.L_x_57:
[----:B------:R-:W-:Y:S07]  /*9fa0*/  MOV R0, UR7 ;  /* 0x0000000700007c02 */ /* 0x000fee0008000f00 */
.L_x_136:
[----:B-1----:R1:W2:Y:S02]  /*9fb0*/  SYNCS.PHASECHK.TRANS64.TRYWAIT P0, [R0+URZ], R3 ;  /* 0x00000003000075a7 */ /* 0x0022a400080011ff */
[----:B--2---:R-:W-:Y:S05]  /*9fc0*/  @!P0 NANOSLEEP.SYNCS 0x989680 ;  /* 0x009896800000895d */ /* 0x004fea0003900000 */
[----:B------:R-:W2:Y:S02]  /*9fd0*/  @!P0 SYNCS.PHASECHK.TRANS64 P0, [R0+URZ], R3 ;  /* 0x00000003000085a7 */ /* 0x000ea400080010ff */
[----:B--2---:R-:W-:Y:S05]  /*9fe0*/  @!P0 BRA `(.L_x_136) ;  /* 0xfffffffc00f08947 */ /* 0x004fea000383ffff */
[----:B------:R-:W-:Y:S05]  /*9ff0*/  BRA `(.L_x_56) ;  /* 0xffffff90004c7947 */ /* 0x000fea000383ffff */
.L_x_60:
[----:B------:R-:W-:-:S07]  /*a000*/  MOV R0, UR5 ;  /* 0x0000000500007c02 */ /* 0x000fce0008000f00 */
.L_x_137:
[----:B--2---:R2:W3:Y:S02]  /*a010*/  SYNCS.PHASECHK.TRANS64.TRYWAIT P0, [R0+URZ], R3 ;  /* 0x00000003000075a7 */ /* 0x0044e400080011ff */
[----:B---3--:R-:W-:Y:S05]  /*a020*/  @!P0 NANOSLEEP.SYNCS 0x989680 ;  /* 0x009896800000895d */ /* 0x008fea0003900000 */
[----:B------:R-:W3:Y:S02]  /*a030*/  @!P0 SYNCS.PHASECHK.TRANS64 P0, [R0+URZ], R3 ;  /* 0x00000003000085a7 */ /* 0x000ee400080010ff */
[----:B---3--:R-:W-:Y:S05]  /*a040*/  @!P0 BRA `(.L_x_137) ;  /* 0xfffffffc00f08947 */ /* 0x008fea000383ffff */
[----:B------:R-:W-:Y:S05]  /*a050*/  BRA `(.L_x_138) ;  /* 0xffffff9400287947 */ /* 0x000fea000383ffff */
.L_x_61:
[----:B------:R-:W-:-:S07]  /*a060*/  MOV R0, UR6 ;  /* 0x0000000600007c02 */ /* 0x000fce0008000f00 */
.L_x_139:
[----:B--2---:R2:W3:Y:S02]  /*a070*/  SYNCS.PHASECHK.TRANS64.TRYWAIT P0, [R0+URZ], R3 ;  /* 0x00000003000075a7 */ /* 0x0044e400080011ff */
[----:B---3--:R-:W-:Y:S05]  /*a080*/  @!P0 NANOSLEEP.SYNCS 0x989680 ;  /* 0x009896800000895d */ /* 0x008fea0003900000 */
[----:B------:R-:W3:Y:S02]  /*a090*/  @!P0 SYNCS.PHASECHK.TRANS64 P0, [R0+URZ], R3 ;  /* 0x00000003000085a7 */ /* 0x000ee400080010ff */
[----:B---3--:R-:W-:Y:S05]  /*a0a0*/  @!P0 BRA `(.L_x_139) ;  /* 0xfffffffc00f08947 */ /* 0x008fea000383ffff */
[----:B------:R-:W-:Y:S05]  /*a0b0*/  BRA `(.L_x_140) ;  /* 0xffffff9400347947 */ /* 0x000fea000383ffff */
.L_x_66:
[----:B--2---:R2:W3:Y:S02]  /*a0c0*/  SYNCS.PHASECHK.TRANS64.TRYWAIT P0, [R0+URZ+0x80], R3 ;  /* 0x00008003000075a7 */ /* 0x0044e400080011ff */
[----:B---3--:R-:W-:Y:S05]  /*a0d0*/  @!P0 NANOSLEEP.SYNCS 0x989680 ;  /* 0x009896800000895d */ /* 0x008fea0003900000 */
[----:B------:R-:W3:Y:S02]  /*a0e0*/  @!P0 SYNCS.PHASECHK.TRANS64 P0, [R0+URZ+0x80], R3 ;  /* 0x00008003000085a7 */ /* 0x000ee400080010ff */
[----:B---3--:R-:W-:Y:S05]  /*a0f0*/  @!P0 BRA `(.L_x_66) ;  /* 0xfffffffc00f08947 */ /* 0x008fea000383ffff */
[----:B------:R-:W-:Y:S05]  /*a100*/  BRA `(.L_x_141) ;  /* 0xffffff98003c7947 */ /* 0x000fea000383ffff */
.L_x_69:
[----:B------:R-:W-:Y:S07]  /*a110*/  MOV R0, UR7 ;  /* 0x0000000700007c02 */ /* 0x000fee0008000f00 */
.L_x_142:
[----:B--2---:R2:W3:Y:S02]  /*a120*/  SYNCS.PHASECHK.TRANS64.TRYWAIT P0, [R0+URZ+0x78], R3 ;  /* 0x00007803000075a7 */ /* 0x0044e400080011ff */
[----:B---3--:R-:W-:Y:S05]  /*a130*/  @!P0 NANOSLEEP.SYNCS 0x989680 ;  /* 0x009896800000895d */ /* 0x008fea0003900000 */
[----:B------:R-:W3:Y:S02]  /*a140*/  @!P0 SYNCS.PHASECHK.TRANS64 P0, [R0+URZ+0x78], R3 ;  /* 0x00007803000085a7 */ /* 0x000ee400080010ff */
[----:B---3--:R-:W-:Y:S05]  /*a150*/  @!P0 BRA `(.L_x_142) ;  /* 0xfffffffc00f08947 */ /* 0x008fea000383ffff */
[----:B------:R-:W-:Y:S05]  /*a160*/  BRA `(.L_x_68) ;  /* 0xffffff9c001c7947 */ /* 0x000fea000383ffff */
.L_x_72:
[----:B------:R-:W-:Y:S07]  /*a170*/  MOV R3, UR7 ;  /* 0x0000000700037c02 */ /* 0x000fee0008000f00 */
.L_x_143:
[----:B-1----:R1:W2:Y:S02]  /*a180*/  SYNCS.PHASECHK.TRANS64.TRYWAIT P0, [R3+URZ+0x58], R12 ;  /* 0x0000580c030075a7 */ /* 0x0022a400080011ff */
[----:B--2---:R-:W-:Y:S05]  /*a190*/  @!P0 NANOSLEEP.SYNCS 0x989680 ;  /* 0x009896800000895d */ /* 0x004fea0003900000 */
[----:B------:R-:W2:Y:S02]  /*a1a0*/  @!P0 SYNCS.PHASECHK.TRANS64 P0, [R3+URZ+0x58], R12 ;  /* 0x0000580c030085a7 */ /* 0x000ea400080010ff */
[----:B--2---:R-:W-:Y:S05]  /*a1b0*/  @!P0 BRA `(.L_x_143) ;  /* 0xfffffffc00f08947 */ /* 0x004fea000383ffff */
[----:B------:R-:W-:Y:S05]  /*a1c0*/  BRA `(.L_x_144) ;  /* 0xffffff9c00947947 */ /* 0x000fea000383ffff */
.L_x_73:
[----:B-1----:R-:W-:Y:S07]  /*a1d0*/  MOV R3, UR7 ;  /* 0x0000000700037c02 */ /* 0x002fee0008000f00 */
.L_x_145:
[----:B-1----:R1:W2:Y:S02]  /*a1e0*/  SYNCS.PHASECHK.TRANS64.TRYWAIT P0, [R3+URZ+0x60], R12 ;  /* 0x0000600c030075a7 */ /* 0x0022a400080011ff */
[----:B--2---:R-:W-:Y:S05]  /*a1f0*/  @!P0 NANOSLEEP.SYNCS 0x989680 ;  /* 0x009896800000895d */ /* 0x004fea0003900000 */
[----:B------:R-:W2:Y:S02]  /*a200*/  @!P0 SYNCS.PHASECHK.TRANS64 P0, [R3+URZ+0x60], R12 ;  /* 0x0000600c030085a7 */ /* 0x000ea400080010ff */
[----:B--2---:R-:W-:Y:S05]  /*a210*/  @!P0 BRA `(.L_x_145) ;  /* 0xfffffffc00f08947 */ /* 0x004fea000383ffff */
[----:B------:R-:W-:Y:S05]  /*a220*/  BRA `(.L_x_146) ;  /* 0xffffff9c00d47947 */ /* 0x000fea000383ffff */
.L_x_74:
[----:B------:R-:W-:Y:S07]  /*a230*/  MOV R3, UR7 ;  /* 0x0000000700037c02 */ /* 0x000fee0008000f00 */
.L_x_147:
[----:B-1----:R1:W2:Y:S02]  /*a240*/  SYNCS.PHASECHK.TRANS64.TRYWAIT P0, [R3+URZ+0x68], R12 ;  /* 0x0000680c030075a7 */ /* 0x0022a400080011ff */
[----:B--2---:R-:W-:Y:S05]  /*a250*/  @!P0 NANOSLEEP.SYNCS 0x989680 ;  /* 0x009896800000895d */ /* 0x004fea0003900000 */
[----:B------:R-:W2:Y:S02]  /*a260*/  @!P0 SYNCS.PHASECHK.TRANS64 P0, [R3+URZ+0x68], R12 ;  /* 0x0000680c030085a7 */ /* 0x000ea400080010ff */
[----:B--2---:R-:W-:Y:S05]  /*a270*/  @!P0 BRA `(.L_x_147) ;  /* 0xfffffffc00f08947 */ /* 0x004fea000383ffff */
[----:B------:R-:W-:Y:S05]  /*a280*/  BRA `(.L_x_148) ;  /* 0xffffffa0005c7947 */ /* 0x000fea000383ffff */
.L_x_76:
[----:B------:R-:W-:-:S07]  /*a290*/  MOV R0, UR7 ;  /* 0x0000000700007c02 */ /* 0x000fce0008000f00 */
.L_x_149:
[----:B-1----:R1:W3:Y:S02]  /*a2a0*/  SYNCS.PHASECHK.TRANS64.TRYWAIT P0, [R0+URZ+0x58], R3 ;  /* 0x00005803000075a7 */ /* 0x0022e400080011ff */
[----:B---3--:R-:W-:Y:S05]  /*a2b0*/  @!P0 NANOSLEEP.SYNCS 0x989680 ;  /* 0x009896800000895d */ /* 0x008fea0003900000 */
[----:B------:R-:W3:Y:S02]  /*a2c0*/  @!P0 SYNCS.PHASECHK.TRANS64 P0, [R0+URZ+0x58], R3 ;  /* 0x00005803000085a7 */ /* 0x000ee400080010ff */
[----:B---3--:R-:W-:Y:S05]  /*a2d0*/  @!P0 BRA `(.L_x_149) ;  /* 0xfffffffc00f08947 */ /* 0x008fea000383ffff */
[----:B------:R-:W-:Y:S05]  /*a2e0*/  BRA `(.L_x_150) ;  /* 0xffffffa000cc7947 */ /* 0x000fea000383ffff */
.L_x_77:
[----:B-1----:R-:W-:-:S07]  /*a2f0*/  MOV R0, UR7 ;  /* 0x0000000700007c02 */ /* 0x002fce0008000f00 */
.L_x_151:
[----:B-1----:R1:W3:Y:S02]  /*a300*/  SYNCS.PHASECHK.TRANS64.TRYWAIT P0, [R0+URZ+0x60], R3 ;  /* 0x00006003000075a7 */ /* 0x0022e400080011ff */
[----:B---3--:R-:W-:Y:S05]  /*a310*/  @!P0 NANOSLEEP.SYNCS 0x989680 ;  /* 0x009896800000895d */ /* 0x008fea0003900000 */
[----:B------:R-:W3:Y:S02]  /*a320*/  @!P0 SYNCS.PHASECHK.TRANS64 P0, [R0+URZ+0x60], R3 ;  /* 0x00006003000085a7 */ /* 0x000ee400080010ff */
[----:B---3--:R-:W-:Y:S05]  /*a330*/  @!P0 BRA `(.L_x_151) ;  /* 0xfffffffc00f08947 */ /* 0x008fea000383ffff */
[----:B------:R-:W-:Y:S05]  /*a340*/  BRA `(.L_x_152) ;  /* 0xffffffa000bc7947 */ /* 0x000fea000383ffff */
.L_x_79:
[----:B--2---:R2:W4:Y:S02]  /*a350*/  SYNCS.PHASECHK.TRANS64.TRYWAIT P0, [R0+URZ+0x80], R3 ;  /* 0x00008003000075a7 */ /* 0x00452400080011ff */
[----:B----4-:R-:W-:Y:S05]  /*a360*/  @!P0 NANOSLEEP.SYNCS 0x989680 ;  /* 0x009896800000895d */ /* 0x010fea0003900000 */
[----:B------:R-:W4:Y:S02]  /*a370*/  @!P0 SYNCS.PHASECHK.TRANS64 P0, [R0+URZ+0x80], R3 ;  /* 0x00008003000085a7 */ /* 0x000f2400080010ff */
[----:B----4-:R-:W-:Y:S05]  /*a380*/  @!P0 BRA `(.L_x_79) ;  /* 0xfffffffc00f08947 */ /* 0x010fea000383ffff */
[----:B------:R-:W-:Y:S05]  /*a390*/  BRA `(.L_x_153) ;  /* 0xffffffa400847947 */ /* 0x000fea000383ffff */
.L_x_89:
[----:B-1----:R1:W3:Y:S02]  /*a3a0*/  SYNCS.PHASECHK.TRANS64.TRYWAIT P1, [R3+URZ+0x40], R0 ;  /* 0x00004000030075a7 */ /* 0x0022e400080211ff */
[----:B---3--:R-:W-:Y:S05]  /*a3b0*/  @!P1 NANOSLEEP.SYNCS 0x989680 ;  /* 0x009896800000995d */ /* 0x008fea0003900000 */
[----:B------:R-:W3:Y:S02]  /*a3c0*/  @!P1 SYNCS.PHASECHK.TRANS64 P1, [R3+URZ+0x40], R0 ;  /* 0x00004000030095a7 */ /* 0x000ee400080210ff */
[----:B---3--:R-:W-:Y:S05]  /*a3d0*/  @!P1 BRA `(.L_x_89) ;  /* 0xfffffffc00f09947 */ /* 0x008fea000383ffff */
[----:B------:R-:W-:Y:S05]  /*a3e0*/  BRA `(.L_x_88) ;  /* 0xffffffb000a07947 */ /* 0x000fea000383ffff */
.L_x_91:
[----:B-1----:R1:W4:Y:S02]  /*a3f0*/  SYNCS.PHASECHK.TRANS64.TRYWAIT P0, [R112+URZ+0xa0], R5 ;  /* 0x0000a005700075a7 */ /* 0x00232400080011ff */
[----:B----4-:R-:W-:Y:S05]  /*a400*/  @!P0 NANOSLEEP.SYNCS 0x989680 ;  /* 0x009896800000895d */ /* 0x010fea0003900000 */
[----:B------:R-:W4:Y:S02]  /*a410*/  @!P0 SYNCS.PHASECHK.TRANS64 P0, [R112+URZ+0xa0], R5 ;  /* 0x0000a005700085a7 */ /* 0x000f2400080010ff */
[----:B----4-:R-:W-:Y:S05]  /*a420*/  @!P0 BRA `(.L_x_91) ;  /* 0xfffffffc00f08947 */ /* 0x010fea000383ffff */
[----:B------:R-:W-:Y:S05]  /*a430*/  BRA `(.L_x_90) ;  /* 0xffffffb000fc7947 */ /* 0x000fea000383ffff */
.L_x_101:
[----:B--2---:R2:W3:Y:S02]  /*a440*/  SYNCS.PHASECHK.TRANS64.TRYWAIT P0, [R6+URZ+0x40], R5 ;  /* 0x00004005060075a7 */ /* 0x0044e400080011ff */
[----:B---3--:R-:W-:Y:S05]  /*a450*/  @!P0 NANOSLEEP.SYNCS 0x989680 ;  /* 0x009896800000895d */ /* 0x008fea0003900000 */
[----:B------:R-:W3:Y:S02]  /*a460*/  @!P0 SYNCS.PHASECHK.TRANS64 P0, [R6+URZ+0x40], R5 ;  /* 0x00004005060085a7 */ /* 0x000ee400080010ff */
[----:B---3--:R-:W-:Y:S05]  /*a470*/  @!P0 BRA `(.L_x_101) ;  /* 0xfffffffc00f08947 */ /* 0x008fea000383ffff */
[----:B------:R-:W-:Y:S05]  /*a480*/  BRA `(.L_x_100) ;  /* 0xffffffc800247947 */ /* 0x000fea000383ffff */
.L_x_111:
[----:B-1----:R1:W2:Y:S02]  /*a490*/  SYNCS.PHASECHK.TRANS64.TRYWAIT P0, [R3+URZ+0x40], R8 ;  /* 0x00004008030075a7 */ /* 0x0022a400080011ff */
[----:B--2---:R-:W-:Y:S05]  /*a4a0*/  @!P0 NANOSLEEP.SYNCS 0x989680 ;  /* 0x009896800000895d */ /* 0x004fea0003900000 */
[----:B------:R-:W2:Y:S02]  /*a4b0*/  @!P0 SYNCS.PHASECHK.TRANS64 P0, [R3+URZ+0x40], R8 ;  /* 0x00004008030085a7 */ /* 0x000ea400080010ff */
[----:B--2---:R-:W-:Y:S05]  /*a4c0*/  @!P0 BRA `(.L_x_111) ;  /* 0xfffffffc00f08947 */ /* 0x004fea000383ffff */
[----:B------:R-:W-:Y:S05]  /*a4d0*/  BRA `(.L_x_110) ;  /* 0xffffffdc00b47947 */ /* 0x000fea000383ffff */
        .weak           $__internal_0_$__cuda_sm10x_tcgen05_guardrail_trap_col_being_dealloced_not_returned_by_alloc
        .type           $__internal_0_$__cuda_sm10x_tcgen05_guardrail_trap_col_being_dealloced_not_returned_by_alloc,@function
        .size           $__internal_0_$__cuda_sm10x_tcgen05_guardrail_trap_col_being_dealloced_not_returned_by_alloc,($__internal_1_$__cuda_sm10x_tcgen05_guardrail_trap_phase_invalid_during_alloc - $__internal_0_$__cuda_sm10x_tcgen05_guardrail_trap_col_being_dealloced_not_returned_by_alloc)
$__internal_0_$__cuda_sm10x_tcgen05_guardrail_trap_col_being_dealloced_not_returned_by_alloc:
[----:B------:R-:W-:Y:S05]  /*a4e0*/  BPT.TRAP 0x1 ;  /* 0x000000040000795c */ /* 0x000fea0000300000 */
[----:B------:R-:W-:-:S04]  /*a4f0*/  HFMA2 R3, -RZ, RZ, 0, 0 ;  /* 0x00000000ff037431 */ /* 0x000fc800000001ff */
[----:B------:R-:W-:Y:S05]  /*a500*/  RET.REL.NODEC R2 `(_ZN7cutlass13device_kernelINS_4gemm6kernel13GemmUniversalIN4cute5tupleIJiiiiEEENS1_10collective13CollectiveMmaINS1_35MainloopSm100TmaUmmaWarpSpecializedILi4ELi2ELi2ENS5_IJNS4_1CILi1EEESB_SB_EEEEENS5_IJNSA_ILi128EEENSA_ILi192EEESE_EEEaNS5_IJlSB_lEEEaSH_NS4_8TiledMMAINS4_8MMA_AtomIJNS4_15SM100_MMA_S8_SSIaaiLi128ELi192ELNS4_4UMMA5MajorE0ELSM_0ELNSL_8SaturateE0EEEEEENS4_6LayoutISC_NS5_IJNSA_ILi0EEESR_SR_EEEEENS5_IJNS4_10UnderscoreESU_SU_EEEEENS4_13SM90_TMA_LOADENS4_14ComposedLayoutINS4_7SwizzleILi3ELi4ELi3EEENS4_18smem_ptr_flag_bitsILi8EEENSQ_INS5_IJNSA_ILi8EEESE_EEENS5_IJSE_SB_EEEEEEEvNS4_8identityESX_S17_vS18_EENS_8epilogue10collective18CollectiveEpilogueINS1A_23Sm100TmaWarpSpecializedILi3ELi2ELi64ELb0ELb0EEEJSG_NS5_IJNSQ_ISE_SB_EENSQ_INSA_ILi64EEESB_EEEEEaSH_aSH_NS1A_6fusion15FusionCallbacksIS1E_NS1J_17LinearCombinationIaiaiLNS_15FloatRoundStyleE2EEESG_S1I_JEEENS4_5SM1004TMEM4LOAD26SM100_TMEM_LOAD_32dp32b64xESX_NSY_INSZ_ILi2ELi4ELi3EEES12_NSQ_INS5_IJS13_S1G_EEENS5_IJS1G_SB_EEEEEEENS4_39AutoVectorizingCopyWithAssumedAlignmentILi128EEENS4_14SM90_TMA_STOREES1X_S1Z_S1Z_EEEvvEEEEvNT_6ParamsE) ;  /* 0xffffff5802bc7950 */ /* 0x000fea0003c3ffff */
        .weak           $__internal_1_$__cuda_sm10x_tcgen05_guardrail_trap_phase_invalid_during_alloc
        .type           $__internal_1_$__cuda_sm10x_tcgen05_guardrail_trap_phase_invalid_during_alloc,@function
        .size           $__internal_1_$__cuda_sm10x_tcgen05_guardrail_trap_phase_invalid_during_alloc,($__internal_2_$__cuda_sm10x_tcgen05_guardrail_trap_unallocated_columns_being_dealloced - $__internal_1_$__cuda_sm10x_tcgen05_guardrail_trap_phase_invalid_during_alloc)
$__internal_1_$__cuda_sm10x_tcgen05_guardrail_trap_phase_invalid_during_alloc:
[----:B------:R-:W-:Y:S05]  /*a510*/  BPT.TRAP 0x1 ;  /* 0x000000040000795c */ /* 0x000fea0000300000 */
[----:B------:R-:W-:-:S04]  /*a520*/  MOV R3, 0x0 ;  /* 0x0000000000037802 */ /* 0x000fc80000000f00 */
[----:B------:R-:W-:Y:S05]  /*a530*/  RET.REL.NODEC R2 `(_ZN7cutlass13device_kernelINS_4gemm6kernel13GemmUniversalIN4cute5tupleIJiiiiEEENS1_10collective13CollectiveMmaINS1_35MainloopSm100TmaUmmaWarpSpecializedILi4ELi2ELi2ENS5_IJNS4_1CILi1EEESB_SB_EEEEENS5_IJNSA_ILi128EEENSA_ILi192EEESE_EEEaNS5_IJlSB_lEEEaSH_NS4_8TiledMMAINS4_8MMA_AtomIJNS4_15SM100_MMA_S8_SSIaaiLi128ELi192ELNS4_4UMMA5MajorE0ELSM_0ELNSL_8SaturateE0EEEEEENS4_6LayoutISC_NS5_IJNSA_ILi0EEESR_SR_EEEEENS5_IJNS4_10UnderscoreESU_SU_EEEEENS4_13SM90_TMA_LOADENS4_14ComposedLayoutINS4_7SwizzleILi3ELi4ELi3EEENS4_18smem_ptr_flag_bitsILi8EEENSQ_INS5_IJNSA_ILi8EEESE_EEENS5_IJSE_SB_EEEEEEEvNS4_8identityESX_S17_vS18_EENS_8epilogue10collective18CollectiveEpilogueINS1A_23Sm100TmaWarpSpecializedILi3ELi2ELi64ELb0ELb0EEEJSG_NS5_IJNSQ_ISE_SB_EENSQ_INSA_ILi64EEESB_EEEEEaSH_aSH_NS1A_6fusion15FusionCallbacksIS1E_NS1J_17LinearCombinationIaiaiLNS_15FloatRoundStyleE2EEESG_S1I_JEEENS4_5SM1004TMEM4LOAD26SM100_TMEM_LOAD_32dp32b64xESX_NSY_INSZ_ILi2ELi4ELi3EEES12_NSQ_INS5_IJS13_S1G_EEENS5_IJS1G_SB_EEEEEEENS4_39AutoVectorizingCopyWithAssumedAlignmentILi128EEENS4_14SM90_TMA_STOREES1X_S1Z_S1Z_EEEvvEEEEvNT_6ParamsE) ;  /* 0xffffff5802b07950 */ /* 0x000fea0003c3ffff */
        .weak           $__internal_2_$__cuda_sm10x_tcgen05_guardrail_trap_unallocated_columns_being_dealloced
        .type           $__internal_2_$__cuda_sm10x_tcgen05_guardrail_trap_unallocated_columns_being_dealloced,@function
        .size           $__internal_2_$__cuda_sm10x_tcgen05_guardrail_trap_unallocated_columns_being_dealloced,(.L_x_155 - $__internal_2_$__cuda_sm10x_tcgen05_guardrail_trap_unallocated_columns_being_dealloced)
$__internal_2_$__cuda_sm10x_tcgen05_guardrail_trap_unallocated_columns_being_dealloced:
[----:B------:R-:W-:Y:S05]  /*a540*/  BPT.TRAP 0x1 ;  /* 0x000000040000795c */ /* 0x000fea0000300000 */
[----:B------:R-:W-:-:S04]  /*a550*/  HFMA2 R3, -RZ, RZ, 0, 0 ;  /* 0x00000000ff037431 */ /* 0x000fc800000001ff */
[----:B------:R-:W-:Y:S05]  /*a560*/  RET.REL.NODEC R2 `(_ZN7cutlass13device_kernelINS_4gemm6kernel13GemmUniversalIN4cute5tupleIJiiiiEEENS1_10collective13CollectiveMmaINS1_35MainloopSm100TmaUmmaWarpSpecializedILi4ELi2ELi2ENS5_IJNS4_1CILi1EEESB_SB_EEEEENS5_IJNSA_ILi128EEENSA_ILi192EEESE_EEEaNS5_IJlSB_lEEEaSH_NS4_8TiledMMAINS4_8MMA_AtomIJNS4_15SM100_MMA_S8_SSIaaiLi128ELi192ELNS4_4UMMA5MajorE0ELSM_0ELNSL_8SaturateE0EEEEEENS4_6LayoutISC_NS5_IJNSA_ILi0EEESR_SR_EEEEENS5_IJNS4_10UnderscoreESU_SU_EEEEENS4_13SM90_TMA_LOADENS4_14ComposedLayoutINS4_7SwizzleILi3ELi4ELi3EEENS4_18smem_ptr_flag_bitsILi8EEENSQ_INS5_IJNSA_ILi8EEESE_EEENS5_IJSE_SB_EEEEEEEvNS4_8identityESX_S17_vS18_EENS_8epilogue10collective18CollectiveEpilogueINS1A_23Sm100TmaWarpSpecializedILi3ELi2ELi64ELb0ELb0EEEJSG_NS5_IJNSQ_ISE_SB_EENSQ_INSA_ILi64EEESB_EEEEEaSH_aSH_NS1A_6fusion15FusionCallbacksIS1E_NS1J_17LinearCombinationIaiaiLNS_15FloatRoundStyleE2EEESG_S1I_JEEENS4_5SM1004TMEM4LOAD26SM100_TMEM_LOAD_32dp32b64xESX_NSY_INSZ_ILi2ELi4ELi3EEES12_NSQ_INS5_IJS13_S1G_EEENS5_IJS1G_SB_EEEEEEENS4_39AutoVectorizingCopyWithAssumedAlignmentILi128EEENS4_14SM90_TMA_STOREES1X_S1Z_S1Z_EEEvvEEEEvNT_6ParamsE) ;  /* 0xffffff5802a47950 */ /* 0x000fea0003c3ffff */
.L_x_154:
[----:B------:R-:W-:-:S00]  /*a570*/  BRA `(.L_x_154) ;  /* 0xfffffffc00fc7947 */ /* 0x000fc0000383ffff */
[----:B------:R-:W-:-:S00]  /*a580*/  NOP ;  /* 0x0000000000007918 */ /* 0x000fc00000000000 */
[----:B------:R-:W-:-:S00]  /*a590*/  NOP ;  /* 0x0000000000007918 */ /* 0x000fc00000000000 */
[----:B------:R-:W-:-:S00]  /*a5a0*/  NOP ;  /* 0x0000000000007918 */ /* 0x000fc00000000000 */
[----:B------:R-:W-:-:S00]  /*a5b0*/  NOP ;  /* 0x0000000000007918 */ /* 0x000fc00000000000 */
[----:B------:R-:W-:-:S00]  /*a5c0*/  NOP ;  /* 0x0000000000007918 */ /* 0x000fc00000000000 */
[----:B------:R-:W-:-:S00]  /*a5d0*/  NOP ;  /* 0x0000000000007918 */ /* 0x000fc00000000000 */
[----:B------:R-:W-:-:S00]  /*a5e0*/  NOP ;  /* 0x0000000000007918 */ /* 0x000fc00000000000 */
[----:B------:R-:W-:-:S00]  /*a5f0*/  NOP ;  /* 0x0000000000007918 */ /* 0x000fc00000000000 */
.L_x_155:


//--------------------- .nv.global.init           --------------------------
	.section	.nv.global.init,"aw",@progbits
.nv.global.init:
	.type		$str$27,@object
	.size		$str$27,($str$28 - $str$27)
$str$27:
        /*0000*/ 	.byte	0x28, 0x61, 0x64, 0x64, 0x72, 0x65, 0x73, 0x73, 0x20, 0x26, 0x20, 0x6d, 0x61, 0x73, 0x6b, 0x29
        /*0010*/ 	.byte	0x20, 0x3d, 0x3d, 0x20, 0x30, 0x00
	.type		$str$28,@object
	.size		$str$28,($str$26 - $str$28)
$str$28:
        /*0016*/ 	.byte	0x2f, 0x74, 0x6d, 0x70, 0x2f, 0x63, 0x75, 0x74, 0x6c, 0x61, 0x73, 0x73, 0x5f, 0x73, 0x77, 0x65
        /*0026*/ 	.byte	0x65, 0x70, 0x5f, 0x73, 0x72, 0x63, 0x2f, 0x69, 0x6e, 0x63, 0x6c, 0x75, 0x64, 0x65, 0x2f, 0x63
        /*0036*/ 	.byte	0x75, 0x74, 0x65, 0x2f, 0x70, 0x6f, 0x69, 0x6e, 0x74, 0x65, 0x72, 0x5f, 0x66, 0x6c, 0x61, 0x67
        /*0046*/ 	.byte	0x67, 0x65, 0x64, 0x2e, 0x68, 0x70, 0x70, 0x00
	.type		$str$26,@object
	.size		$str$26,($str$25 - $str$26)
$str$26:
        /*004e*/ 	.byte	0x2f, 0x74, 0x6d, 0x70, 0x2f, 0x63, 0x75, 0x74, 0x6c, 0x61, 0x73, 0x73, 0x5f, 0x73, 0x77, 0x65
        /*005e*/ 	.byte	0x65, 0x70, 0x5f, 0x73, 0x72, 0x63, 0x2f, 0x69, 0x6e, 0x63, 0x6c, 0x75, 0x64, 0x65, 0x2f, 0x63
        /*006e*/ 	.byte	0x75, 0x74, 0x65, 0x2f, 0x61, 0x74, 0x6f, 0x6d, 0x2f, 0x63, 0x6f, 0x70, 0x79, 0x5f, 0x74, 0x72
        /*007e*/ 	.byte	0x61, 0x69, 0x74, 0x73, 0x5f, 0x73, 0x6d, 0x31, 0x30, 0x30, 0x2e, 0x68, 0x70, 0x70, 0x00
	.type		$str$25,@object
	.size		$str$25,(__unnamed_1 - $str$25)
$str$25:
        /*008d*/ 	.byte	0x28, 0x28, 0x75, 0x69, 0x6e, 0x74, 0x33, 0x32, 0x5f, 0x74, 0x28, 0x74, 0x68, 0x72, 0x65, 0x61
        /*009d*/ 	.byte	0x64, 0x49, 0x64, 0x78, 0x2e, 0x78, 0x29, 0x20, 0x2f, 0x20, 0x33, 0x32, 0x29, 0x20, 0x25, 0x20
        /*00ad*/ 	.byte	0x34, 0x29, 0x20, 0x3d, 0x3d, 0x20, 0x28, 0x28, 0x28, 0x74, 0x6d, 0x65, 0x6d, 0x5f, 0x61, 0x64
        /*00bd*/ 	.byte	0x64, 0x72, 0x20, 0x3e, 0x3e, 0x20, 0x31, 0x36, 0x29, 0x20, 0x2f, 0x20, 0x33, 0x32, 0x29, 0x20
        /*00cd*/ 	.byte	0x25, 0x20, 0x34, 0x29, 0x00
	.type		__unnamed_1,@object
	.size		__unnamed_1,(__unnamed_2 - __unnamed_1)
__unnamed_1:
        /*00d2*/ 	.byte	0x61, 0x75, 0x74, 0x6f, 0x20, 0x63, 0x75, 0x74, 0x65, 0x3a, 0x3a, 0x61, 0x73, 0x5f, 0x70, 0x6f
        /* <DEDUP_REMOVED lines=24> */
        /*0262*/ 	.byte	0x5d, 0x00
	.type		__unnamed_2,@object
	.size		__unnamed_2,(__unnamed_3 - __unnamed_2)
__unnamed_2:
        /* <DEDUP_REMOVED lines=26> */
	.type		__unnamed_3,@object
	.size		__unnamed_3,(.L_3 - __unnamed_3)
__unnamed_3:
        /* <DEDUP_REMOVED lines=42> */
        /*0696*/ 	.byte	0x43, 0x3c, 0x30, 0x3e, 0x3e, 0x3e, 0x3e, 0x5d, 0x00
.L_3:


//--------------------- .nv.shared._ZN7cutlass13device_kernelINS_4gemm6kernel13GemmUniversalIN4cute5tupleIJiiiiEEENS1_10collective13CollectiveMmaINS1_35MainloopSm100TmaUmmaWarpSpecializedILi4ELi2ELi2ENS5_IJNS4_1CILi1EEESB_SB_EEEEENS5_IJNSA_ILi128EEENSA_ILi192EEESE_EEEaNS5_IJlSB_lEEEaSH_NS4_8TiledMMAINS4_8MMA_AtomIJNS4_15SM100_MMA_S8_SSIaaiLi128ELi192ELNS4_4UMMA5MajorE0ELSM_0ELNSL_8SaturateE0EEEEEENS4_6LayoutISC_NS5_IJNSA_ILi0EEESR_SR_EEEEENS5_IJNS4_10UnderscoreESU_SU_EEEEENS4_13SM90_TMA_LOADENS4_14ComposedLayoutINS4_7SwizzleILi3ELi4ELi3EEENS4_18smem_ptr_flag_bitsILi8EEENSQ_INS5_IJNSA_ILi8EEESE_EEENS5_IJSE_SB_EEEEEEEvNS4_8identityESX_S17_vS18_EENS_8epilogue10collective18CollectiveEpilogueINS1A_23Sm100TmaWarpSpecializedILi3ELi2ELi64ELb0ELb0EEEJSG_NS5_IJNSQ_ISE_SB_EENSQ_INSA_ILi64EEESB_EEEEEaSH_aSH_NS1A_6fusion15FusionCallbacksIS1E_NS1J_17LinearCombinationIaiaiLNS_15FloatRoundStyleE2EEESG_S1I_JEEENS4_5SM1004TMEM4LOAD26SM100_TMEM_LOAD_32dp32b64xESX_NSY_INSZ_ILi2ELi4ELi3EEES12_NSQ_INS5_IJS13_S1G_EEENS5_IJS1G_SB_EEEEEEENS4_39AutoVectorizingCopyWithAssumedAlignmentILi128EEENS4_14SM90_TMA_STOREES1X_S1Z_S1Z_EEEvvEEEEvNT_6ParamsE --------------------------
	.section	.nv.shared._ZN7cutlass13device_kernelINS_4gemm6kernel13GemmUniversalIN4cute5tupleIJiiiiEEENS1_10collective13CollectiveMmaINS1_35MainloopSm100TmaUmmaWarpSpecializedILi4ELi2ELi2ENS5_IJNS4_1CILi1EEESB_SB_EEEEENS5_IJNSA_ILi128EEENSA_ILi192EEESE_EEEaNS5_IJlSB_lEEEaSH_NS4_8TiledMMAINS4_8MMA_AtomIJNS4_15SM100_MMA_S8_SSIaaiLi128ELi192ELNS4_4UMMA5MajorE0ELSM_0ELNSL_8SaturateE0EEEEEENS4_6LayoutISC_NS5_IJNSA_ILi0EEESR_SR_EEEEENS5_IJNS4_10UnderscoreESU_SU_EEEEENS4_13SM90_TMA_LOADENS4_14ComposedLayoutINS4_7SwizzleILi3ELi4ELi3EEENS4_18smem_ptr_flag_bitsILi8EEENSQ_INS5_IJNSA_ILi8EEESE_EEENS5_IJSE_SB_EEEEEEEvNS4_8identityESX_S17_vS18_EENS_8epilogue10collective18CollectiveEpilogueINS1A_23Sm100TmaWarpSpecializedILi3ELi2ELi64ELb0ELb0EEEJSG_NS5_IJNSQ_ISE_SB_EENSQ_INSA_ILi64EEESB_EEEEEaSH_aSH_NS1A_6fusion15FusionCallbacksIS1E_NS1J_17LinearCombinationIaiaiLNS_15FloatRoundStyleE2EEESG_S1I_JEEENS4_5SM1004TMEM4LOAD26SM100_TMEM_LOAD_32dp32b64xESX_NSY_INSZ_ILi2ELi4ELi3EEES12_NSQ_INS5_IJS13_S1G_EEENS5_IJS1G_SB_EEEEEEENS4_39AutoVectorizingCopyWithAssumedAlignmentILi128EEENS4_14SM90_TMA_STOREES1X_S1Z_S1Z_EEEvvEEEEvNT_6ParamsE,"aw",@nobits
	.sectionflags	@""
	.align	16
	.zero		1024


//--------------------- .nv.shared.reserved.0     --------------------------
	.section	.nv.shared.reserved.0,"aw",@nobits
	.weak		__nv_reservedSMEM_offset_0_alias
	.size		__nv_reservedSMEM_offset_0_alias, 0, 64
	.other		__nv_reservedSMEM_offset_0_alias,@"STO_CUDA_RESERVED_SHARED STV_DEFAULT"
__nv_reservedSMEM_offset_0_alias:
	.zero		0
.nv.shared.reserved.0:
	.zero		64
	.weak		__nv_reservedSMEM_tcgen05_partition
	.type		__nv_reservedSMEM_tcgen05_partition,@object
	.size		__nv_reservedSMEM_tcgen05_partition,(.L_0 - __nv_reservedSMEM_tcgen05_partition)
__nv_reservedSMEM_tcgen05_partition:
	.zero		32
.L_0:


//--------------------- .nv.global                --------------------------
	.section	.nv.global,"aw",@nobits
.nv.global:
	.type		_ZN40_INTERNAL_5a141de4_4_k_cu_7538f7fc_256574cute1_E,@object
	.size		_ZN40_INTERNAL_5a141de4_4_k_cu_7538f7fc_256574cute1_E,(_ZN40_INTERNAL_5a141de4_4_k_cu_7538f7fc_256574cuda3std3__45__cpo6cbeginE - _ZN40_INTERNAL_5a141de4_4_k_cu_7538f7fc_256574cute1_E)
_ZN40_INTERNAL_5a141de4_4_k_cu_7538f7fc_256574cute1_E:
	.zero		1
	.type		_ZN40_INTERNAL_5a141de4_4_k_cu_7538f7fc_256574cuda3std3__45__cpo6cbeginE,@object
	.size		_ZN40_INTERNAL_5a141de4_4_k_cu_7538f7fc_256574cuda3std3__45__cpo6cbeginE,(_ZN40_INTERNAL_5a141de4_4_k_cu_7538f7fc_256574cuda3std3__48in_placeE - _ZN40_INTERNAL_5a141de4_4_k_cu_7538f7fc_256574cuda3std3__45__cpo6cbeginE)
_ZN40_INTERNAL_5a141de4_4_k_cu_7538f7fc_256574cuda3std3__45__cpo6cbeginE:
	.zero		1
	.type		_ZN40_INTERNAL_5a141de4_4_k_cu_7538f7fc_256574cuda3std3__48in_placeE,@object
	.size		_ZN40_INTERNAL_5a141de4_4_k_cu_7538f7fc_256574cuda3std3__48in_placeE,(_ZN40_INTERNAL_5a141de4_4_k_cu_7538f7fc_256574cuda3std6ranges3__45__cpo9iter_moveE - _ZN40_INTERNAL_5a141de4_4_k_cu_7538f7fc_256574cuda3std3__48in_placeE)
_ZN40_INTERNAL_5a141de4_4_k_cu_7538f7fc_256574cuda3std3__48in_placeE:
	.zero		1
	.type		_ZN40_INTERNAL_5a141de4_4_k_cu_7538f7fc_256574cuda3std6ranges3__45__cpo9iter_moveE,@object
	.size		_ZN40_INTERNAL_5a141de4_4_k_cu_7538f7fc_256574cuda3std6ranges3__45__cpo9iter_moveE,(_ZN40_INTERNAL_5a141de4_4_k_cu_7538f7fc_256574cuda3std3__45__cpo5beginE - _ZN40_INTERNAL_5a141de4_4_k_cu_7538f7fc_256574cuda3std6ranges3__45__cpo9iter_moveE)
_ZN40_INTERNAL_5a141de4_4_k_cu_7538f7fc_256574cuda3std6ranges3__45__cpo9iter_moveE:
	.zero		1
	.type		_ZN40_INTERNAL_5a141de4_4_k_cu_7538f7fc_256574cuda3std3__45__cpo5beginE,@object
	.size		_ZN40_INTERNAL_5a141de4_4_k_cu_7538f7fc_256574cuda3std3__45__cpo5beginE,(_ZN40_INTERNAL_5a141de4_4_k_cu_7538f7fc_256574cuda3std3__442_GLOBAL__N__5a141de4_4_k_cu_7538f7fc_256576ignoreE - _ZN40_INTERNAL_5a141de4_4_k_cu_7538f7fc_256574cuda3std3__45__cpo5beginE)
_ZN40_INTERNAL_5a141de4_4_k_cu_7538f7fc_256574cuda3std3__45__cpo5beginE:
	.zero		1
	.type		_ZN40_INTERNAL_5a141de4_4_k_cu_7538f7fc_256574cuda3std3__442_GLOBAL__N__5a141de4_4_k_cu_7538f7fc_256576ignoreE,@object
	.size		_ZN40_INTERNAL_5a141de4_4_k_cu_7538f7fc_256574cuda3std3__442_GLOBAL__N__5a141de4_4_k_cu_7538f7fc_256576ignoreE,(_ZN40_INTERNAL_5a141de4_4_k_cu_7538f7fc_256574cute7productE - _ZN40_INTERNAL_5a141de4_4_k_cu_7538f7fc_256574cuda3std3__442_GLOBAL__N__5a141de4_4_k_cu_7538f7fc_256576ignoreE)
_ZN40_INTERNAL_5a141de4_4_k_cu_7538f7fc_256574cuda3std3__442_GLOBAL__N__5a141de4_4_k_cu_7538f7fc_256576ignoreE:
	.zero		1
	.type		_ZN40_INTERNAL_5a141de4_4_k_cu_7538f7fc_256574cute7productE,@object
	.size		_ZN40_INTERNAL_5a141de4_4_k_cu_7538f7fc_256574cute7productE,(_ZN40_INTERNAL_5a141de4_4_k_cu_7538f7fc_256574cuda3std3__45__cpo3endE - _ZN40_INTERNAL_5a141de4_4_k_cu_7538f7fc_256574cute7productE)
_ZN40_INTERNAL_5a141de4_4_k_cu_7538f7fc_256574cute7productE:
	.zero		1
	.type		_ZN40_INTERNAL_5a141de4_4_k_cu_7538f7fc_256574cuda3std3__45__cpo3endE,@object
	.size		_ZN40_INTERNAL_5a141de4_4_k_cu_7538f7fc_256574cuda3std3__45__cpo3endE,(_ZN40_INTERNAL_5a141de4_4_k_cu_7538f7fc_256574cuda3std3__419piecewise_constructE - _ZN40_INTERNAL_5a141de4_4_k_cu_7538f7fc_256574cuda3std3__45__cpo3endE)
_ZN40_INTERNAL_5a141de4_4_k_cu_7538f7fc_256574cuda3std3__45__cpo3endE:
	.zero		1
	.type		_ZN40_INTERNAL_5a141de4_4_k_cu_7538f7fc_256574cuda3std3__419piecewise_constructE,@object
	.size		_ZN40_INTERNAL_5a141de4_4_k_cu_7538f7fc_256574cuda3std3__419piecewise_constructE,(_ZN40_INTERNAL_5a141de4_4_k_cu_7538f7fc_256574cuda3std3__45__cpo4cendE - _ZN40_INTERNAL_5a141de4_4_k_cu_7538f7fc_256574cuda3std3__419piecewise_constructE)
_ZN40_INTERNAL_5a141de4_4_k_cu_7538f7fc_256574cuda3std3__419piecewise_constructE:
	.zero		1
	.type		_ZN40_INTERNAL_5a141de4_4_k_cu_7538f7fc_256574cuda3std3__45__cpo4cendE,@object
	.size		_ZN40_INTERNAL_5a141de4_4_k_cu_7538f7fc_256574cuda3std3__45__cpo4cendE,(_ZN40_INTERNAL_5a141de4_4_k_cu_7538f7fc_256574cuda3std6ranges3__45__cpo4swapE - _ZN40_INTERNAL_5a141de4_4_k_cu_7538f7fc_256574cuda3std3__45__cpo4cendE)
_ZN40_INTERNAL_5a141de4_4_k_cu_7538f7fc_256574cuda3std3__45__cpo4cendE:
	.zero		1
	.type		_ZN40_INTERNAL_5a141de4_4_k_cu_7538f7fc_256574cuda3std6ranges3__45__cpo4swapE,@object
	.size		_ZN40_INTERNAL_5a141de4_4_k_cu_7538f7fc_256574cuda3std6ranges3__45__cpo4swapE,(.L_11 - _ZN40_INTERNAL_5a141de4_4_k_cu_7538f7fc_256574cuda3std6ranges3__45__cpo4swapE)
_ZN40_INTERNAL_5a141de4_4_k_cu_7538f7fc_256574cuda3std6ranges3__45__cpo4swapE:
	.zero		1
.L_11:


//--------------------- .nv.constant0._ZN7cutlass13device_kernelINS_4gemm6kernel13GemmUniversalIN4cute5tupleIJiiiiEEENS1_10collective13CollectiveMmaINS1_35MainloopSm100TmaUmmaWarpSpecializedILi4ELi2ELi2ENS5_IJNS4_1CILi1EEESB_SB_EEEEENS5_IJNSA_ILi128EEENSA_ILi192EEESE_EEEaNS5_IJlSB_lEEEaSH_NS4_8TiledMMAINS4_8MMA_AtomIJNS4_15SM100_MMA_S8_SSIaaiLi128ELi192ELNS4_4UMMA5MajorE0ELSM_0ELNSL_8SaturateE0EEEEEENS4_6LayoutISC_NS5_IJNSA_ILi0EEESR_SR_EEEEENS5_IJNS4_10UnderscoreESU_SU_EEEEENS4_13SM90_TMA_LOADENS4_14ComposedLayoutINS4_7SwizzleILi3ELi4ELi3EEENS4_18smem_ptr_flag_bitsILi8EEENSQ_INS5_IJNSA_ILi8EEESE_EEENS5_IJSE_SB_EEEEEEEvNS4_8identityESX_S17_vS18_EENS_8epilogue10collective18CollectiveEpilogueINS1A_23Sm100TmaWarpSpecializedILi3ELi2ELi64ELb0ELb0EEEJSG_NS5_IJNSQ_ISE_SB_EENSQ_INSA_ILi64EEESB_EEEEEaSH_aSH_NS1A_6fusion15FusionCallbacksIS1E_NS1J_17LinearCombinationIaiaiLNS_15FloatRoundStyleE2EEESG_S1I_JEEENS4_5SM1004TMEM4LOAD26SM100_TMEM_LOAD_32dp32b64xESX_NSY_INSZ_ILi2ELi4ELi3EEES12_NSQ_INS5_IJS13_S1G_EEENS5_IJS1G_SB_EEEEEEENS4_39AutoVectorizingCopyWithAssumedAlignmentILi128EEENS4_14SM90_TMA_STOREES1X_S1Z_S1Z_EEEvvEEEEvNT_6ParamsE --------------------------
	.section	.nv.constant0._ZN7cutlass13device_kernelINS_4gemm6kernel13GemmUniversalIN4cute5tupleIJiiiiEEENS1_10collective13CollectiveMmaINS1_35MainloopSm100TmaUmmaWarpSpecializedILi4ELi2ELi2ENS5_IJNS4_1CILi1EEESB_SB_EEEEENS5_IJNSA_ILi128EEENSA_ILi192EEESE_EEEaNS5_IJlSB_lEEEaSH_NS4_8TiledMMAINS4_8MMA_AtomIJNS4_15SM100_MMA_S8_SSIaaiLi128ELi192ELNS4_4UMMA5MajorE0ELSM_0ELNSL_8SaturateE0EEEEEENS4_6LayoutISC_NS5_IJNSA_ILi0EEESR_SR_EEEEENS5_IJNS4_10UnderscoreESU_SU_EEEEENS4_13SM90_TMA_LOADENS4_14ComposedLayoutINS4_7SwizzleILi3ELi4ELi3EEENS4_18smem_ptr_flag_bitsILi8EEENSQ_INS5_IJNSA_ILi8EEESE_EEENS5_IJSE_SB_EEEEEEEvNS4_8identityESX_S17_vS18_EENS_8epilogue10collective18CollectiveEpilogueINS1A_23Sm100TmaWarpSpecializedILi3ELi2ELi64ELb0ELb0EEEJSG_NS5_IJNSQ_ISE_SB_EENSQ_INSA_ILi64EEESB_EEEEEaSH_aSH_NS1A_6fusion15FusionCallbacksIS1E_NS1J_17LinearCombinationIaiaiLNS_15FloatRoundStyleE2EEESG_S1I_JEEENS4_5SM1004TMEM4LOAD26SM100_TMEM_LOAD_32dp32b64xESX_NSY_INSZ_ILi2ELi4ELi3EEES12_NSQ_INS5_IJS13_S1G_EEENS5_IJS1G_SB_EEEEEEENS4_39AutoVectorizingCopyWithAssumedAlignmentILi128EEENS4_14SM90_TMA_STOREES1X_S1Z_S1Z_EEEvvEEEEvNT_6ParamsE,"a",@progbits
	.sectionflags	@""
	.align	4
.nv.constant0._ZN7cutlass13device_kernelINS_4gemm6kernel13GemmUniversalIN4cute5tupleIJiiiiEEENS1_10collective13CollectiveMmaINS1_35MainloopSm100TmaUmmaWarpSpecializedILi4ELi2ELi2ENS5_IJNS4_1CILi1EEESB_SB_EEEEENS5_IJNSA_ILi128EEENSA_ILi192EEESE_EEEaNS5_IJlSB_lEEEaSH_NS4_8TiledMMAINS4_8MMA_AtomIJNS4_15SM100_MMA_S8_SSIaaiLi128ELi192ELNS4_4UMMA5MajorE0ELSM_0ELNSL_8SaturateE0EEEEEENS4_6LayoutISC_NS5_IJNSA_ILi0EEESR_SR_EEEEENS5_IJNS4_10UnderscoreESU_SU_EEEEENS4_13SM90_TMA_LOADENS4_14ComposedLayoutINS4_7SwizzleILi3ELi4ELi3EEENS4_18smem_ptr_flag_bitsILi8EEENSQ_INS5_IJNSA_ILi8EEESE_EEENS5_IJSE_SB_EEEEEEEvNS4_8identityESX_S17_vS18_EENS_8epilogue10collective18CollectiveEpilogueINS1A_23Sm100TmaWarpSpecializedILi3ELi2ELi64ELb0ELb0EEEJSG_NS5_IJNSQ_ISE_SB_EENSQ_INSA_ILi64EEESB_EEEEEaSH_aSH_NS1A_6fusion15FusionCallbacksIS1E_NS1J_17LinearCombinationIaiaiLNS_15FloatRoundStyleE2EEESG_S1I_JEEENS4_5SM1004TMEM4LOAD26SM100_TMEM_LOAD_32dp32b64xESX_NSY_INSZ_ILi2ELi4ELi3EEES12_NSQ_INS5_IJS13_S1G_EEENS5_IJS1G_SB_EEEEEEENS4_39AutoVectorizingCopyWithAssumedAlignmentILi128EEENS4_14SM90_TMA_STOREES1X_S1Z_S1Z_EEEvvEEEEvNT_6ParamsE:
	.zero		2944


//--------------------- SYMBOLS --------------------------

	.type		.nv.reservedSmem.offset0,@object
	.size		.nv.reservedSmem.offset0,0x4
	.type		.nv.reservedSmem.cap,@object
	.size		.nv.reservedSmem.cap,0x4
	.type		__assertfail,@function
